	.headerflags	@"EF_CUDA_TEXMODE_UNIFIED EF_CUDA_64BIT_ADDRESS EF_CUDA_ACCELERATORS EF_CUDA_SM90 EF_CUDA_VIRTUAL_SM(EF_CUDA_SM90)"
	.elftype	@"ET_EXEC"


//--------------------- .nv.info                  --------------------------
	.section	.nv.info,"",@"SHT_CUDA_INFO"
	.align	4


	//----- nvinfo : EIATTR_REGCOUNT
	.align		4
        /*0000*/ 	.byte	0x04, 0x2f
        /*0002*/ 	.short	(.L_1 - .L_0)
	.align		4
.L_0:
        /*0004*/ 	.word	index@(triton_poi_fused_max_pool2d_with_indices_7)
        /*0008*/ 	.word	0x000000ad


	//----- nvinfo : EIATTR_MIN_STACK_SIZE
	.align		4
.L_1:
        /*000c*/ 	.byte	0x04, 0x12
        /*000e*/ 	.short	(.L_3 - .L_2)
	.align		4
.L_2:
        /*0010*/ 	.word	index@(triton_poi_fused_max_pool2d_with_indices_7)
        /*0014*/ 	.word	0x00000000


	//----- nvinfo : EIATTR_FRAME_SIZE
	.align		4
.L_3:
        /*0018*/ 	.byte	0x04, 0x11
        /*001a*/ 	.short	(.L_5 - .L_4)
	.align		4
.L_4:
        /*001c*/ 	.word	index@(triton_poi_fused_max_pool2d_with_indices_7)
        /*0020*/ 	.word	0x00000000


	//----- nvinfo : EIATTR_MIN_STACK_SIZE
	.align		4
.L_5:
        /*0024*/ 	.byte	0x04, 0x12
        /*0026*/ 	.short	(.L_7 - .L_6)
	.align		4
.L_6:
        /*0028*/ 	.word	index@(triton_poi_fused_max_pool2d_with_indices_7)
        /*002c*/ 	.word	0x00000000
.L_7:


//--------------------- .nv.info.triton_poi_fused_max_pool2d_with_indices_7 --------------------------
	.section	.nv.info.triton_poi_fused_max_pool2d_with_indices_7,"",@"SHT_CUDA_INFO"
	.sectionflags	@""
	.align	4


	//----- nvinfo : EIATTR_CUDA_API_VERSION
	.align		4
        /*0000*/ 	.byte	0x04, 0x37
        /*0002*/ 	.short	(.L_9 - .L_8)
.L_8:
        /*0004*/ 	.word	0x0000007c


	//----- nvinfo : EIATTR_KPARAM_INFO
	.align		4
.L_9:
        /*0008*/ 	.byte	0x04, 0x17
        /*000a*/ 	.short	(.L_11 - .L_10)
.L_10:
        /*000c*/ 	.word	0x00000000
        /*0010*/ 	.short	0x0004
        /*0012*/ 	.short	0x001c
        /*0014*/ 	.byte	0x00, 0xf0, 0x11, 0x00


	//----- nvinfo : EIATTR_KPARAM_INFO
	.align		4
.L_11:
        /*0018*/ 	.byte	0x04, 0x17
        /*001a*/ 	.short	(.L_13 - .L_12)
.L_12:
        /*001c*/ 	.word	0x00000000
        /*0020*/ 	.short	0x0003
        /*0022*/ 	.short	0x0018
        /*0024*/ 	.byte	0x00, 0xf0, 0x11, 0x00


	//----- nvinfo : EIATTR_KPARAM_INFO
	.align		4
.L_13:
        /*0028*/ 	.byte	0x04, 0x17
        /*002a*/ 	.short	(.L_15 - .L_14)
.L_14:
        /*002c*/ 	.word	0x00000000
        /*0030*/ 	.short	0x0002
        /*0032*/ 	.short	0x0010
        /*0034*/ 	.byte	0x00, 0xf4, 0x21, 0x00


	//----- nvinfo : EIATTR_KPARAM_INFO
	.align		4
.L_15:
        /*0038*/ 	.byte	0x04, 0x17
        /*003a*/ 	.short	(.L_17 - .L_16)
.L_16:
        /*003c*/ 	.word	0x00000000
        /*0040*/ 	.short	0x0001
        /*0042*/ 	.short	0x0008
        /*0044*/ 	.byte	0x00, 0xf4, 0x21, 0x00


	//----- nvinfo : EIATTR_KPARAM_INFO
	.align		4
.L_17:
        /*0048*/ 	.byte	0x04, 0x17
        /*004a*/ 	.short	(.L_19 - .L_18)
.L_18:
        /*004c*/ 	.word	0x00000000
        /*0050*/ 	.short	0x0000
        /*0052*/ 	.short	0x0000
        /*0054*/ 	.byte	0x00, 0xf4, 0x21, 0x00


	//----- nvinfo : EIATTR_SPARSE_MMA_MASK
	.align		4
.L_19:
        /*0058*/ 	.byte	0x03, 0x50
        /*005a*/ 	.short	0x0000


	//----- nvinfo : EIATTR_MAXREG_COUNT
	.align		4
        /*005c*/ 	.byte	0x03, 0x1b
        /*005e*/ 	.short	0x00ff


	//----- nvinfo : EIATTR_EXIT_INSTR_OFFSETS
	.align		4
        /*0060*/ 	.byte	0x04, 0x1c
        /*0062*/ 	.short	(.L_21 - .L_20)


	//   ....[0]....
.L_20:
        /*0064*/ 	.word	0x00007d10


	//   ....[1]....
        /*0068*/ 	.word	0x00007d40


	//----- nvinfo : EIATTR_REQNTID
	.align		4
.L_21:
        /*006c*/ 	.byte	0x04, 0x10
        /*006e*/ 	.short	(.L_23 - .L_22)
.L_22:
        /*0070*/ 	.word	0x00000100
        /*0074*/ 	.word	0x00000001
        /*0078*/ 	.word	0x00000001


	//----- nvinfo : EIATTR_CBANK_PARAM_SIZE
	.align		4
.L_23:
        /*007c*/ 	.byte	0x03, 0x19
        /*007e*/ 	.short	0x0020


	//----- nvinfo : EIATTR_PARAM_CBANK
	.align		4
        /*0080*/ 	.byte	0x04, 0x0a
        /*0082*/ 	.short	(.L_25 - .L_24)
	.align		4
.L_24:
        /*0084*/ 	.word	index@(.nv.constant0.triton_poi_fused_max_pool2d_with_indices_7)
        /*0088*/ 	.short	0x0210
        /*008a*/ 	.short	0x0020


	//----- nvinfo : EIATTR_SW_WAR
	.align		4
.L_25:
        /*008c*/ 	.byte	0x04, 0x36
        /*008e*/ 	.short	(.L_27 - .L_26)
.L_26:
        /*0090*/ 	.word	0x00000008
.L_27:


//--------------------- .nv.callgraph             --------------------------
	.section	.nv.callgraph,"",@"SHT_CUDA_CALLGRAPH"
	.align	4
	.sectionentsize	8
	.align		4
        /*0000*/ 	.word	0x00000000
	.align		4
        /*0004*/ 	.word	0xffffffff
	.align		4
        /*0008*/ 	.word	0x00000000
	.align		4
        /*000c*/ 	.word	0xfffffffe
	.align		4
        /*0010*/ 	.word	0x00000000
	.align		4
        /*0014*/ 	.word	0xfffffffd
	.align		4
        /*0018*/ 	.word	0x00000000
	.align		4
        /*001c*/ 	.word	0xfffffffc


//--------------------- .text.triton_poi_fused_max_pool2d_with_indices_7 --------------------------
	.section	.text.triton_poi_fused_max_pool2d_with_indices_7,"ax",@progbits
	.sectionflags	@"SHF_BARRIERS=1"
	.align	128
        .global         triton_poi_fused_max_pool2d_with_indices_7
        .type           triton_poi_fused_max_pool2d_with_indices_7,@function
        .size           triton_poi_fused_max_pool2d_with_indices_7,(.L_x_1 - triton_poi_fused_max_pool2d_with_indices_7)
        .other          triton_poi_fused_max_pool2d_with_indices_7,@"STO_CUDA_ENTRY STV_DEFAULT"
triton_poi_fused_max_pool2d_with_indices_7:
.text.triton_poi_fused_max_pool2d_with_indices_7:
[----:B------:R-:W0:Y:S02]  /*0000*/  LDC R1, c[0x0][0x28] ;  /* 0x00000a00ff017b82 */ /* 0x000e240000000800 */
[----:B------:R-:W1:Y:S01]  /*0010*/  S2R R13, SR_CTAID.X ;  /* 0x00000000000d7919 */ /* 0x000e620000002500 */
[----:B------:R-:W-:Y:S01]  /*0020*/  IMAD.MOV.U32 R8, RZ, RZ, RZ ;  /* 0x000000ffff087224 */ /* 0x000fe200078e00ff */
[----:B------:R-:W-:Y:S01]  /*0030*/  ULDC.64 UR6, c[0x0][0x208] ;  /* 0x0000820000067ab9 */ /* 0x000fe20000000a00 */
[----:B------:R-:W2:Y:S01]  /*0040*/  S2R R0, SR_TID.X ;  /* 0x0000000000007919 */ /* 0x000ea20000002100 */
[----:B------:R-:W3:Y:S01]  /*0050*/  S2R R12, SR_CTAID.Y ;  /* 0x00000000000c7919 */ /* 0x000ee20000002600 */
[----:B-1----:R-:W-:Y:S01]  /*0060*/  IMAD.SHL.U32 R13, R13, 0x40, RZ ;  /* 0x000000400d0d7824 */ /* 0x002fe200078e00ff */
[----:B--2---:R-:W-:-:S04]  /*0070*/  SHF.R.U32.HI R7, RZ, 0x6, R0 ;  /* 0x00000006ff077819 */ /* 0x004fc80000011600 */
[----:B------:R-:W-:Y:S01]  /*0080*/  LOP3.LUT R17, R13, 0x3f, R0, 0xf8, !PT ;  /* 0x0000003f0d117812 */ /* 0x000fe200078ef800 */
[----:B---3--:R-:W-:Y:S01]  /*0090*/  IMAD.SHL.U32 R12, R12, 0x40, RZ ;  /* 0x000000400c0c7824 */ /* 0x008fe200078e00ff */
[----:B------:R-:W-:Y:S02]  /*00a0*/  SGXT.U32 R7, R7, 0x2 ;  /* 0x000000020707781a */ /* 0x000fe40000000000 */
[----:B------:R-:W-:Y:S01]  /*00b0*/  SHF.R.S32.HI R2, RZ, 0x1f, R17 ;  /* 0x0000001fff027819 */ /* 0x000fe20000011411 */
[----:B------:R-:W-:Y:S01]  /*00c0*/  VIADD R4, R17, 0xfffffff0 ;  /* 0xfffffff011047836 */ /* 0x000fe20000000000 */
[----:B------:R-:W-:Y:S02]  /*00d0*/  LOP3.LUT R28, R12, R7, RZ, 0xfc, !PT ;  /* 0x000000070c1c7212 */ /* 0x000fe400078efcff */
[----:B------:R-:W-:Y:S02]  /*00e0*/  LEA.HI R5, R2, R17, RZ, 0x4 ;  /* 0x0000001102057211 */ /* 0x000fe400078f20ff */
[----:B------:R-:W1:Y:S01]  /*00f0*/  LDC.64 R2, c[0x0][0x210] ;  /* 0x00008400ff027b82 */ /* 0x000e620000000a00 */
[----:B------:R-:W-:-:S02]  /*0100*/  LOP3.LUT R25, R12, 0x4, R7, 0xfe, !PT ;  /* 0x000000040c197812 */ /* 0x000fc400078efe07 */
[----:B------:R-:W-:Y:S02]  /*0110*/  LOP3.LUT R16, R5, 0xfffffff0, RZ, 0xc0, !PT ;  /* 0xfffffff005107812 */ /* 0x000fe400078ec0ff */
[----:B------:R-:W-:-:S03]  /*0120*/  SHF.R.S32.HI R5, RZ, 0x4, R5 ;  /* 0x00000004ff057819 */ /* 0x000fc60000011405 */
[----:B------:R-:W-:-:S04]  /*0130*/  IMAD.IADD R16, R17, 0x1, -R16 ;  /* 0x0000000111107824 */ /* 0x000fc800078e0a10 */
[----:B------:R-:W-:Y:S01]  /*0140*/  IMAD R29, R5, 0x20, R16 ;  /* 0x00000020051d7824 */ /* 0x000fe200078e0210 */
[C---:B------:R-:W-:Y:S02]  /*0150*/  ISETP.GT.AND P0, PT, R16.reuse, RZ, PT ;  /* 0x000000ff1000720c */ /* 0x040fe40003f04270 */
[----:B------:R-:W-:Y:S01]  /*0160*/  ISETP.GT.AND P2, PT, R16, -0x1, PT ;  /* 0xffffffff1000780c */ /* 0x000fe20003f44270 */
[----:B------:R-:W-:Y:S01]  /*0170*/  IMAD.SHL.U32 R29, R29, 0x2, RZ ;  /* 0x000000021d1d7824 */ /* 0x000fe200078e00ff */
[C---:B------:R-:W-:Y:S02]  /*0180*/  ISETP.LT.U32.AND P4, PT, R4.reuse, 0xf0, P0 ;  /* 0x000000f00400780c */ /* 0x040fe40000781070 */
[----:B------:R-:W-:Y:S01]  /*0190*/  ISETP.LT.U32.AND P3, PT, R4, 0xf0, P2 ;  /* 0x000000f00400780c */ /* 0x000fe20001761070 */
[C---:B------:R-:W-:Y:S01]  /*01a0*/  VIADD R33, R29.reuse, 0xffffffdf ;  /* 0xffffffdf1d217836 */ /* 0x040fe20000000000 */
[C---:B------:R-:W-:Y:S01]  /*01b0*/  ISETP.LT.AND P6, PT, R28.reuse, 0x100, P4 ;  /* 0x000001001c00780c */ /* 0x040fe200027c1270 */
[----:B------:R-:W-:Y:S01]  /*01c0*/  VIADD R9, R29, 0xffffffe0 ;  /* 0xffffffe01d097836 */ /* 0x000fe20000000000 */
[C---:B------:R-:W-:Y:S01]  /*01d0*/  ISETP.LT.AND P5, PT, R28.reuse, 0x100, P3 ;  /* 0x000001001c00780c */ /* 0x040fe20001fa1270 */
[C---:B------:R-:W-:Y:S01]  /*01e0*/  IMAD R11, R28.reuse, 0x400, R33 ;  /* 0x000004001c0b7824 */ /* 0x040fe200078e0221 */
[----:B------:R-:W-:Y:S01]  /*01f0*/  P2R R41, PR, RZ, 0x1 ;  /* 0x00000001ff297803 */ /* 0x000fe20000000000 */
[----:B------:R-:W-:-:S02]  /*0200*/  IMAD R19, R28, 0x400, R9 ;  /* 0x000004001c137824 */ /* 0x000fc400078e0209 */
[----:B------:R-:W-:Y:S02]  /*0210*/  IMAD.MOV.U32 R4, RZ, RZ, RZ ;  /* 0x000000ffff047224 */ /* 0x000fe400078e00ff */
[----:B-1----:R-:W-:-:S04]  /*0220*/  IMAD.WIDE R10, R11, 0x4, R2 ;  /* 0x000000040b0a7825 */ /* 0x002fc800078e0202 */
[----:B------:R-:W-:Y:S01]  /*0230*/  IMAD.WIDE R18, R19, 0x4, R2 ;  /* 0x0000000413127825 */ /* 0x000fe200078e0202 */
[C---:B------:R-:W-:Y:S01]  /*0240*/  ISETP.LT.AND P1, PT, R25.reuse, 0x100, P4 ;  /* 0x000001001900780c */ /* 0x040fe20002721270 */
[----:B------:R1:W2:Y:S04]  /*0250*/  @P6 LDG.E.EL R4, desc[UR6][R10.64] ;  /* 0x000000060a046981 */ /* 0x0002a8000c2e1900 */
[----:B------:R3:W4:Y:S01]  /*0260*/  @P5 LDG.E.EL R8, desc[UR6][R18.64] ;  /* 0x0000000612085981 */ /* 0x000722000c2e1900 */
[----:B------:R-:W-:Y:S02]  /*0270*/  IMAD R15, R25, 0x400, R33 ;  /* 0x00000400190f7824 */ /* 0x000fe400078e0221 */
[----:B------:R-:W-:Y:S02]  /*0280*/  IMAD.MOV.U32 R6, RZ, RZ, RZ ;  /* 0x000000ffff067224 */ /* 0x000fe400078e00ff */
[----:B------:R-:W-:-:S05]  /*0290*/  IMAD.WIDE R14, R15, 0x4, R2 ;  /* 0x000000040f0e7825 */ /* 0x000fca00078e0202 */
[----:B------:R5:W4:Y:S01]  /*02a0*/  @P1 LDG.E.EL R6, desc[UR6][R14.64] ;  /* 0x000000060e061981 */ /* 0x000b22000c2e1900 */
[----:B-1----:R-:W-:Y:S02]  /*02b0*/  IMAD R11, R25, 0x400, R9 ;  /* 0x00000400190b7824 */ /* 0x002fe400078e0209 */
[----:B------:R-:W-:-:S04]  /*02c0*/  VIADD R31, R29, 0xffffffe1 ;  /* 0xffffffe11d1f7836 */ /* 0x000fc80000000000 */
[----:B---3--:R-:W-:Y:S02]  /*02d0*/  IMAD R19, R28, 0x400, R31 ;  /* 0x000004001c137824 */ /* 0x008fe400078e021f */
[----:B-----5:R-:W-:-:S04]  /*02e0*/  IMAD.WIDE R14, R11, 0x4, R2 ;  /* 0x000000040b0e7825 */ /* 0x020fc800078e0202 */
[----:B------:R-:W-:Y:S01]  /*02f0*/  IMAD.WIDE R18, R19, 0x4, R2 ;  /* 0x0000000413127825 */ /* 0x000fe200078e0202 */
[----:B--2---:R-:W-:Y:S02]  /*0300*/  SEL R4, R4, 0xff800000, P6 ;  /* 0xff80000004047807 */ /* 0x004fe40003000000 */
[----:B----4-:R-:W-:-:S04]  /*0310*/  SEL R21, R8, 0xff800000, P5 ;  /* 0xff80000008157807 */ /* 0x010fc80002800000 */
[----:B------:R-:W-:-:S04]  /*0320*/  FSETP.GT.AND P0, PT, R21, R4, PT ;  /* 0x000000041500720b */ /* 0x000fc80003f04000 */
[----:B------:R-:W-:Y:S02]  /*0330*/  P2R R134, PR, RZ, 0x1 ;  /* 0x00000001ff867803 */ /* 0x000fe40000000000 */
[----:B------:R-:W-:Y:S01]  /*0340*/  SEL R8, R6, 0xff800000, P1 ;  /* 0xff80000006087807 */ /* 0x000fe20000800000 */
[----:B------:R-:W-:Y:S01]  /*0350*/  IMAD.MOV.U32 R6, RZ, RZ, RZ ;  /* 0x000000ffff067224 */ /* 0x000fe200078e00ff */
[----:B------:R-:W-:-:S05]  /*0360*/  FSETP.NAN.AND P1, PT, R21, R21, PT ;  /* 0x000000151500720b */ /* 0x000fca0003f28000 */
[----:B------:R-:W-:Y:S01]  /*0370*/  @!P0 FSEL R21, R21, R4, P1 ;  /* 0x0000000415158208 */ /* 0x000fe20000800000 */
[----:B------:R-:W-:Y:S01]  /*0380*/  IMAD.MOV.U32 R4, RZ, RZ, RZ ;  /* 0x000000ffff047224 */ /* 0x000fe200078e00ff */
[----:B------:R-:W-:Y:S01]  /*0390*/  ISETP.LT.AND P1, PT, R25, 0x100, P3 ;  /* 0x000001001900780c */ /* 0x000fe20001f21270 */
[----:B------:R-:W2:-:S12]  /*03a0*/  @P5 LDG.E.EL R6, desc[UR6][R18.64] ;  /* 0x0000000612065981 */ /* 0x000e98000c2e1900 */
[----:B------:R1:W3:Y:S01]  /*03b0*/  @P1 LDG.E.EL R4, desc[UR6][R14.64] ;  /* 0x000000060e041981 */ /* 0x0002e2000c2e1900 */
[----:B------:R-:W-:Y:S01]  /*03c0*/  LOP3.LUT R27, R12, 0x8, R7, 0xfe, !PT ;  /* 0x000000080c1b7812 */ /* 0x000fe200078efe07 */
[----:B-1----:R-:W-:-:S04]  /*03d0*/  IMAD R15, R25, 0x400, R31 ;  /* 0x00000400190f7824 */ /* 0x002fc800078e021f */
[----:B------:R-:W-:-:S04]  /*03e0*/  IMAD.WIDE R14, R15, 0x4, R2 ;  /* 0x000000040f0e7825 */ /* 0x000fc800078e0202 */
[----:B------:R-:W-:-:S04]  /*03f0*/  IMAD R11, R27, 0x400, R33 ;  /* 0x000004001b0b7824 */ /* 0x000fc800078e0221 */
[----:B------:R-:W-:Y:S01]  /*0400*/  IMAD.WIDE R10, R11, 0x4, R2 ;  /* 0x000000040b0a7825 */ /* 0x000fe200078e0202 */
[----:B---3--:R-:W-:-:S04]  /*0410*/  SEL R23, R4, 0xff800000, P1 ;  /* 0xff80000004177807 */ /* 0x008fc80000800000 */
[C---:B------:R-:W-:Y:S02]  /*0420*/  FSETP.GT.AND P0, PT, R23.reuse, R8, PT ;  /* 0x000000081700720b */ /* 0x040fe40003f04000 */
[----:B--2---:R-:W-:Y:S02]  /*0430*/  SEL R4, R6, 0xff800000, P5 ;  /* 0xff80000006047807 */ /* 0x004fe40002800000 */
[----:B------:R-:W-:Y:S01]  /*0440*/  FSETP.NAN.AND P5, PT, R23, R23, PT ;  /* 0x000000171700720b */ /* 0x000fe20003fa8000 */
[----:B------:R-:W-:-:S08]  /*0450*/  IMAD.MOV.U32 R6, RZ, RZ, RZ ;  /* 0x000000ffff067224 */ /* 0x000fd000078e00ff */
[----:B------:R-:W-:Y:S01]  /*0460*/  @!P0 FSEL R23, R23, R8, P5 ;  /* 0x0000000817178208 */ /* 0x000fe20002800000 */
[----:B------:R-:W-:Y:S01]  /*0470*/  IMAD.MOV.U32 R8, RZ, RZ, RZ ;  /* 0x000000ffff087224 */ /* 0x000fe200078e00ff */
[----:B------:R-:W-:-:S05]  /*0480*/  ISETP.LT.AND P5, PT, R27, 0x100, P4 ;  /* 0x000001001b00780c */ /* 0x000fca00027a1270 */
[----:B------:R-:W2:Y:S08]  /*0490*/  @P1 LDG.E.EL R8, desc[UR6][R14.64] ;  /* 0x000000060e081981 */ /* 0x000eb0000c2e1900 */
[----:B------:R1:W3:Y:S01]  /*04a0*/  @P5 LDG.E.EL R6, desc[UR6][R10.64] ;  /* 0x000000060a065981 */ /* 0x0002e2000c2e1900 */
[----:B------:R-:W-:-:S04]  /*04b0*/  IMAD R19, R27, 0x400, R9 ;  /* 0x000004001b137824 */ /* 0x000fc800078e0209 */
[----:B-1----:R-:W-:Y:S01]  /*04c0*/  IMAD.WIDE R10, R19, 0x4, R2 ;  /* 0x00000004130a7825 */ /* 0x002fe200078e0202 */
[----:B--2---:R-:W-:Y:S02]  /*04d0*/  SEL R8, R8, 0xff800000, P1 ;  /* 0xff80000008087807 */ /* 0x004fe40000800000 */
[----:B------:R-:W-:Y:S02]  /*04e0*/  ISETP.LT.AND P1, PT, R27, 0x100, P3 ;  /* 0x000001001b00780c */ /* 0x000fe40001f21270 */
[----:B---3--:R-:W-:Y:S01]  /*04f0*/  SEL R18, R6, 0xff800000, P5 ;  /* 0xff80000006127807 */ /* 0x008fe20002800000 */
[----:B------:R-:W-:-:S10]  /*0500*/  IMAD.MOV.U32 R6, RZ, RZ, RZ ;  /* 0x000000ffff067224 */ /* 0x000fd400078e00ff */
[----:B------:R1:W2:Y:S01]  /*0510*/  @P1 LDG.E.EL R6, desc[UR6][R10.64] ;  /* 0x000000060a061981 */ /* 0x0002a2000c2e1900 */
[----:B------:R-:W-:Y:S02]  /*0520*/  P2R R138, PR, RZ, 0x1 ;  /* 0x00000001ff8a7803 */ /* 0x000fe40000000000 */
[-C--:B------:R-:W-:Y:S02]  /*0530*/  FSETP.GEU.AND P0, PT, R21, R4.reuse, PT ;  /* 0x000000041500720b */ /* 0x080fe40003f0e000 */
[----:B------:R-:W-:Y:S02]  /*0540*/  FSETP.NAN.AND P5, PT, R4, R4, PT ;  /* 0x000000040400720b */ /* 0x000fe40003fa8000 */
[----:B------:R-:W-:-:S09]  /*0550*/  P2R R124, PR, RZ, 0x1 ;  /* 0x00000001ff7c7803 */ /* 0x000fd20000000000 */
[----:B------:R-:W-:Y:S02]  /*0560*/  @P0 FSEL R4, R4, R21, P5 ;  /* 0x0000001504040208 */ /* 0x000fe40002800000 */
[----:B------:R-:W-:-:S05]  /*0570*/  LOP3.LUT R26, R12, 0xc, R7, 0xfe, !PT ;  /* 0x0000000c0c1a7812 */ /* 0x000fca00078efe07 */
[----:B------:R-:W-:-:S04]  /*0580*/  IMAD R15, R26, 0x400, R33 ;  /* 0x000004001a0f7824 */ /* 0x000fc800078e0221 */
[----:B-1----:R-:W-:Y:S01]  /*0590*/  IMAD.WIDE R10, R15, 0x4, R2 ;  /* 0x000000040f0a7825 */ /* 0x002fe200078e0202 */
[----:B--2---:R-:W-:-:S04]  /*05a0*/  SEL R19, R6, 0xff800000, P1 ;  /* 0xff80000006137807 */ /* 0x004fc80000800000 */
[C---:B------:R-:W-:Y:S02]  /*05b0*/  FSETP.GT.AND P0, PT, R19.reuse, R18, PT ;  /* 0x000000121300720b */ /* 0x040fe40003f04000 */
[----:B------:R-:W-:Y:S02]  /*05c0*/  FSETP.NAN.AND P5, PT, R19, R19, PT ;  /* 0x000000131300720b */ /* 0x000fe40003fa8000 */
[----:B------:R-:W-:-:S09]  /*05d0*/  P2R R121, PR, RZ, 0x1 ;  /* 0x00000001ff797803 */ /* 0x000fd20000000000 */
[----:B------:R-:W-:Y:S02]  /*05e0*/  @!P0 FSEL R19, R19, R18, P5 ;  /* 0x0000001213138208 */ /* 0x000fe40002800000 */
[-C--:B------:R-:W-:Y:S02]  /*05f0*/  FSETP.GEU.AND P0, PT, R23, R8.reuse, PT ;  /* 0x000000081700720b */ /* 0x080fe40003f0e000 */
[----:B------:R-:W-:Y:S01]  /*0600*/  FSETP.NAN.AND P5, PT, R8, R8, PT ;  /* 0x000000080800720b */ /* 0x000fe20003fa8000 */
[----:B------:R-:W-:-:S10]  /*0610*/  IMAD.MOV.U32 R6, RZ, RZ, RZ ;  /* 0x000000ffff067224 */ /* 0x000fd400078e00ff */
[----:B------:R-:W-:Y:S02]  /*0620*/  @P0 FSEL R8, R8, R23, P5 ;  /* 0x0000001708080208 */ /* 0x000fe40002800000 */
[----:B------:R-:W-:-:S13]  /*0630*/  ISETP.LT.AND P5, PT, R26, 0x100, P4 ;  /* 0x000001001a00780c */ /* 0x000fda00027a1270 */
[----:B------:R1:W2:Y:S01]  /*0640*/  @P5 LDG.E.EL R6, desc[UR6][R10.64] ;  /* 0x000000060a065981 */ /* 0x0002a2000c2e1900 */
[----:B------:R-:W-:-:S04]  /*0650*/  IMAD R15, R26, 0x400, R9 ;  /* 0x000004001a0f7824 */ /* 0x000fc800078e0209 */
[----:B------:R-:W-:-:S04]  /*0660*/  IMAD.WIDE R14, R15, 0x4, R2 ;  /* 0x000000040f0e7825 */ /* 0x000fc800078e0202 */
[----:B-1----:R-:W-:Y:S02]  /*0670*/  IMAD R11, R27, 0x400, R31 ;  /* 0x000004001b0b7824 */ /* 0x002fe400078e021f */
[----:B------:R-:W-:Y:S02]  /*0680*/  IMAD.MOV.U32 R30, RZ, RZ, RZ ;  /* 0x000000ffff1e7224 */ /* 0x000fe400078e00ff */
[----:B------:R-:W-:-:S05]  /*0690*/  IMAD.WIDE R10, R11, 0x4, R2 ;  /* 0x000000040b0a7825 */ /* 0x000fca00078e0202 */
[----:B------:R-:W3:Y:S01]  /*06a0*/  @P1 LDG.E.EL R30, desc[UR6][R10.64] ;  /* 0x000000060a1e1981 */ /* 0x000ee2000c2e1900 */
[----:B------:R-:W-:Y:S02]  /*06b0*/  IMAD R23, R26, 0x400, R31 ;  /* 0x000004001a177824 */ /* 0x000fe400078e021f */
[----:B------:R-:W-:Y:S01]  /*06c0*/  IMAD.MOV.U32 R32, RZ, RZ, RZ ;  /* 0x000000ffff207224 */ /* 0x000fe200078e00ff */
[----:B--2---:R-:W-:Y:S02]  /*06d0*/  SEL R18, R6, 0xff800000, P5 ;  /* 0xff80000006127807 */ /* 0x004fe40002800000 */
[----:B------:R-:W-:Y:S01]  /*06e0*/  ISETP.LT.AND P5, PT, R26, 0x100, P3 ;  /* 0x000001001a00780c */ /* 0x000fe20001fa1270 */
[----:B------:R-:W-:-:S12]  /*06f0*/  IMAD.MOV.U32 R6, RZ, RZ, RZ ;  /* 0x000000ffff067224 */ /* 0x000fd800078e00ff */
[----:B------:R1:W2:Y:S02]  /*0700*/  @P5 LDG.E.EL R6, desc[UR6][R14.64] ;  /* 0x000000060e065981 */ /* 0x0002a4000c2e1900 */
[----:B-1----:R-:W-:-:S05]  /*0710*/  IMAD.WIDE R14, R23, 0x4, R2 ;  /* 0x00000004170e7825 */ /* 0x002fca00078e0202 */
[----:B------:R-:W4:Y:S01]  /*0720*/  @P5 LDG.E.EL R32, desc[UR6][R14.64] ;  /* 0x000000060e205981 */ /* 0x000f22000c2e1900 */
[----:B------:R-:W-:Y:S02]  /*0730*/  P2R R125, PR, RZ, 0x1 ;  /* 0x00000001ff7d7803 */ /* 0x000fe40000000000 */
[----:B---3--:R-:W-:-:S04]  /*0740*/  SEL R30, R30, 0xff800000, P1 ;  /* 0xff8000001e1e7807 */ /* 0x008fc80000800000 */
[----:B------:R-:W-:Y:S02]  /*0750*/  FSETP.NAN.AND P1, PT, R30, R30, PT ;  /* 0x0000001e1e00720b */ /* 0x000fe40003f28000 */
[----:B--2---:R-:W-:-:S04]  /*0760*/  SEL R21, R6, 0xff800000, P5 ;  /* 0xff80000006157807 */ /* 0x004fc80002800000 */
[C---:B------:R-:W-:Y:S02]  /*0770*/  FSETP.GT.AND P0, PT, R21.reuse, R18, PT ;  /* 0x000000121500720b */ /* 0x040fe40003f04000 */
[----:B------:R-:W-:Y:S02]  /*0780*/  FSETP.NAN.AND P6, PT, R21, R21, PT ;  /* 0x000000151500720b */ /* 0x000fe40003fc8000 */
[----:B------:R-:W-:-:S09]  /*0790*/  P2R R122, PR, RZ, 0x1 ;  /* 0x00000001ff7a7803 */ /* 0x000fd20000000000 */
[----:B------:R-:W-:Y:S02]  /*07a0*/  @!P0 FSEL R21, R21, R18, P6 ;  /* 0x0000001215158208 */ /* 0x000fe40003000000 */
[----:B------:R-:W-:Y:S02]  /*07b0*/  FSETP.GEU.AND P0, PT, R19, R30, PT ;  /* 0x0000001e1300720b */ /* 0x000fe40003f0e000 */
[----:B----4-:R-:W-:Y:S02]  /*07c0*/  SEL R32, R32, 0xff800000, P5 ;  /* 0xff80000020207807 */ /* 0x010fe40002800000 */
[----:B------:R-:W-:-:S09]  /*07d0*/  P2R R117, PR, RZ, 0x1 ;  /* 0x00000001ff757803 */ /* 0x000fd20000000000 */
[----:B------:R-:W-:Y:S02]  /*07e0*/  @P0 FSEL R30, R30, R19, P1 ;  /* 0x000000131e1e0208 */ /* 0x000fe40000800000 */
[-C--:B------:R-:W-:Y:S02]  /*07f0*/  FSETP.GEU.AND P0, PT, R21, R32.reuse, PT ;  /* 0x000000201500720b */ /* 0x080fe40003f0e000 */
[----:B------:R-:W-:Y:S02]  /*0800*/  FSETP.NAN.AND P1, PT, R32, R32, PT ;  /* 0x000000202000720b */ /* 0x000fe40003f28000 */
[----:B------:R-:W-:Y:S01]  /*0810*/  LOP3.LUT R18, R12, 0x10, R7, 0xfe, !PT ;  /* 0x000000100c127812 */ /* 0x000fe200078efe07 */
[----:B------:R-:W-:-:S08]  /*0820*/  IMAD.MOV.U32 R6, RZ, RZ, RZ ;  /* 0x000000ffff067224 */ /* 0x000fd000078e00ff */
[----:B------:R-:W-:Y:S02]  /*0830*/  @P0 FSEL R32, R32, R21, P1 ;  /* 0x0000001520200208 */ /* 0x000fe40000800000 */
[C---:B------:R-:W-:Y:S01]  /*0840*/  ISETP.LT.AND P1, PT, R18.reuse, 0x100, P4 ;  /* 0x000001001200780c */ /* 0x040fe20002721270 */
[----:B------:R-:W-:-:S04]  /*0850*/  IMAD R11, R18, 0x400, R33 ;  /* 0x00000400120b7824 */ /* 0x000fc800078e0221 */
[----:B------:R-:W-:-:S08]  /*0860*/  IMAD.WIDE R10, R11, 0x4, R2 ;  /* 0x000000040b0a7825 */ /* 0x000fd000078e0202 */
[----:B------:R-:W2:Y:S01]  /*0870*/  @P1 LDG.E.EL R6, desc[UR6][R10.64] ;  /* 0x000000060a061981 */ /* 0x000ea2000c2e1900 */
[----:B------:R-:W-:-:S04]  /*0880*/  IMAD R15, R18, 0x400, R9 ;  /* 0x00000400120f7824 */ /* 0x000fc800078e0209 */
[----:B------:R-:W-:Y:S01]  /*0890*/  IMAD.WIDE R14, R15, 0x4, R2 ;  /* 0x000000040f0e7825 */ /* 0x000fe200078e0202 */
[----:B--2---:R-:W-:Y:S02]  /*08a0*/  SEL R20, R6, 0xff800000, P1 ;  /* 0xff80000006147807 */ /* 0x004fe40000800000 */
[----:B------:R-:W-:Y:S01]  /*08b0*/  ISETP.LT.AND P1, PT, R18, 0x100, P3 ;  /* 0x000001001200780c */ /* 0x000fe20001f21270 */
[----:B------:R-:W-:-:S12]  /*08c0*/  IMAD.MOV.U32 R6, RZ, RZ, RZ ;  /* 0x000000ffff067224 */ /* 0x000fd800078e00ff */
[----:B------:R-:W2:Y:S01]  /*08d0*/  @P1 LDG.E.EL R6, desc[UR6][R14.64] ;  /* 0x000000060e061981 */ /* 0x000ea2000c2e1900 */
[----:B------:R-:W-:Y:S02]  /*08e0*/  P2R R118, PR, RZ, 0x1 ;  /* 0x00000001ff767803 */ /* 0x000fe40000000000 */
[----:B------:R-:W-:-:S05]  /*08f0*/  LOP3.LUT R21, R12, 0x14, R7, 0xfe, !PT ;  /* 0x000000140c157812 */ /* 0x000fca00078efe07 */
[----:B------:R-:W-:-:S04]  /*0900*/  IMAD R11, R21, 0x400, R33 ;  /* 0x00000400150b7824 */ /* 0x000fc800078e0221 */
[----:B------:R-:W-:Y:S01]  /*0910*/  IMAD.WIDE R10, R11, 0x4, R2 ;  /* 0x000000040b0a7825 */ /* 0x000fe200078e0202 */
[----:B--2---:R-:W-:-:S04]  /*0920*/  SEL R19, R6, 0xff800000, P1 ;  /* 0xff80000006137807 */ /* 0x004fc80000800000 */
[C---:B------:R-:W-:Y:S02]  /*0930*/  FSETP.GT.AND P0, PT, R19.reuse, R20, PT ;  /* 0x000000141300720b */ /* 0x040fe40003f04000 */
[----:B------:R-:W-:Y:S01]  /*0940*/  FSETP.NAN.AND P5, PT, R19, R19, PT ;  /* 0x000000131300720b */ /* 0x000fe20003fa8000 */
[----:B------:R-:W-:-:S10]  /*0950*/  IMAD.MOV.U32 R6, RZ, RZ, RZ ;  /* 0x000000ffff067224 */ /* 0x000fd400078e00ff */
[----:B------:R-:W-:Y:S02]  /*0960*/  @!P0 FSEL R19, R19, R20, P5 ;  /* 0x0000001413138208 */ /* 0x000fe40002800000 */
[----:B------:R-:W-:-:S13]  /*0970*/  ISETP.LT.AND P5, PT, R21, 0x100, P4 ;  /* 0x000001001500780c */ /* 0x000fda00027a1270 */
[----:B------:R-:W2:Y:S01]  /*0980*/  @P5 LDG.E.EL R6, desc[UR6][R10.64] ;  /* 0x000000060a065981 */ /* 0x000ea2000c2e1900 */
[----:B------:R-:W-:-:S04]  /*0990*/  IMAD R15, R21, 0x400, R9 ;  /* 0x00000400150f7824 */ /* 0x000fc800078e0209 */
[----:B------:R-:W-:Y:S01]  /*09a0*/  IMAD.WIDE R14, R15, 0x4, R2 ;  /* 0x000000040f0e7825 */ /* 0x000fe200078e0202 */
[----:B--2---:R-:W-:Y:S02]  /*09b0*/  SEL R23, R6, 0xff800000, P5 ;  /* 0xff80000006177807 */ /* 0x004fe40002800000 */
[----:B------:R-:W-:Y:S01]  /*09c0*/  ISETP.LT.AND P5, PT, R21, 0x100, P3 ;  /* 0x000001001500780c */ /* 0x000fe20001fa1270 */
[----:B------:R-:W-:-:S12]  /*09d0*/  IMAD.MOV.U32 R6, RZ, RZ, RZ ;  /* 0x000000ffff067224 */ /* 0x000fd800078e00ff */
[----:B------:R-:W2:Y:S01]  /*09e0*/  @P5 LDG.E.EL R6, desc[UR6][R14.64] ;  /* 0x000000060e065981 */ /* 0x000ea2000c2e1900 */
[----:B------:R-:W-:Y:S01]  /*09f0*/  P2R R129, PR, RZ, 0x1 ;  /* 0x00000001ff817803 */ /* 0x000fe20000000000 */
[----:B------:R-:W-:Y:S01]  /*0a00*/  IMAD R11, R18, 0x400, R31 ;  /* 0x00000400120b7824 */ /* 0x000fe200078e021f */
[----:B------:R-:W-:-:S03]  /*0a10*/  CS2R R34, SRZ ;  /* 0x0000000000227805 */ /* 0x000fc6000001ff00 */
[----:B------:R-:W-:-:S05]  /*0a20*/  IMAD.WIDE R10, R11, 0x4, R2 ;  /* 0x000000040b0a7825 */ /* 0x000fca00078e0202 */
[----:B------:R-:W3:Y:S01]  /*0a30*/  @P1 LDG.E.EL R34, desc[UR6][R10.64] ;  /* 0x000000060a221981 */ /* 0x000ee2000c2e1900 */
[----:B--2---:R-:W-:-:S04]  /*0a40*/  SEL R6, R6, 0xff800000, P5 ;  /* 0xff80000006067807 */ /* 0x004fc80002800000 */
[C---:B------:R-:W-:Y:S02]  /*0a50*/  FSETP.GT.AND P0, PT, R6.reuse, R23, PT ;  /* 0x000000170600720b */ /* 0x040fe40003f04000 */
[----:B------:R-:W-:-:S11]  /*0a60*/  FSETP.NAN.AND P6, PT, R6, R6, PT ;  /* 0x000000060600720b */ /* 0x000fd60003fc8000 */
[----:B------:R-:W-:Y:S01]  /*0a70*/  @!P0 FSEL R6, R6, R23, P6 ;  /* 0x0000001706068208 */ /* 0x000fe20003000000 */
[----:B------:R-:W-:-:S04]  /*0a80*/  IMAD R23, R21, 0x400, R31 ;  /* 0x0000040015177824 */ /* 0x000fc800078e021f */
[----:B------:R-:W-:-:S05]  /*0a90*/  IMAD.WIDE R14, R23, 0x4, R2 ;  /* 0x00000004170e7825 */ /* 0x000fca00078e0202 */
[----:B------:R-:W2:Y:S01]  /*0aa0*/  @P5 LDG.E.EL R35, desc[UR6][R14.64] ;  /* 0x000000060e235981 */ /* 0x000ea2000c2e1900 */
[----:B---3--:R-:W-:Y:S02]  /*0ab0*/  SEL R34, R34, 0xff800000, P1 ;  /* 0xff80000022227807 */ /* 0x008fe40000800000 */
[----:B------:R-:W-:Y:S02]  /*0ac0*/  P2R R130, PR, RZ, 0x1 ;  /* 0x00000001ff827803 */ /* 0x000fe40000000000 */
[-C--:B------:R-:W-:Y:S02]  /*0ad0*/  FSETP.GEU.AND P0, PT, R19, R34.reuse, PT ;  /* 0x000000221300720b */ /* 0x080fe40003f0e000 */
[----:B------:R-:W-:Y:S02]  /*0ae0*/  FSETP.NAN.AND P1, PT, R34, R34, PT ;  /* 0x000000222200720b */ /* 0x000fe40003f28000 */
[----:B------:R-:W-:-:S09]  /*0af0*/  P2R R112, PR, RZ, 0x1 ;  /* 0x00000001ff707803 */ /* 0x000fd20000000000 */
[----:B------:R-:W-:Y:S02]  /*0b00*/  @P0 FSEL R34, R34, R19, P1 ;  /* 0x0000001322220208 */ /* 0x000fe40000800000 */
[----:B------:R-:W-:-:S05]  /*0b10*/  LOP3.LUT R20, R12, 0x18, R7, 0xfe, !PT ;  /* 0x000000180c147812 */ /* 0x000fca00078efe07 */
[----:B------:R-:W-:-:S04]  /*0b20*/  IMAD R11, R20, 0x400, R33 ;  /* 0x00000400140b7824 */ /* 0x000fc800078e0221 */
[----:B------:R-:W-:Y:S01]  /*0b30*/  IMAD.WIDE R10, R11, 0x4, R2 ;  /* 0x000000040b0a7825 */ /* 0x000fe200078e0202 */
[----:B--2---:R-:W-:-:S04]  /*0b40*/  SEL R35, R35, 0xff800000, P5 ;  /* 0xff80000023237807 */ /* 0x004fc80002800000 */
[-C--:B------:R-:W-:Y:S02]  /*0b50*/  FSETP.GEU.AND P0, PT, R6, R35.reuse, PT ;  /* 0x000000230600720b */ /* 0x080fe40003f0e000 */
[----:B------:R-:W-:-:S11]  /*0b60*/  FSETP.NAN.AND P1, PT, R35, R35, PT ;  /* 0x000000232300720b */ /* 0x000fd60003f28000 */
[----:B------:R-:W-:Y:S02]  /*0b70*/  @P0 FSEL R35, R35, R6, P1 ;  /* 0x0000000623230208 */ /* 0x000fe40000800000 */
[----:B------:R-:W-:Y:S01]  /*0b80*/  ISETP.LT.AND P1, PT, R20, 0x100, P4 ;  /* 0x000001001400780c */ /* 0x000fe20002721270 */
[----:B------:R-:W-:-:S12]  /*0b90*/  IMAD.MOV.U32 R6, RZ, RZ, RZ ;  /* 0x000000ffff067224 */ /* 0x000fd800078e00ff */
        /* <DEDUP_REMOVED lines=8> */
[----:B--2---:R-:W-:-:S04]  /*0c20*/  SEL R19, R6, 0xff800000, P1 ;  /* 0xff80000006137807 */ /* 0x004fc80000800000 */
[C---:B------:R-:W-:Y:S02]  /*0c30*/  FSETP.GT.AND P0, PT, R19.reuse, R22, PT ;  /* 0x000000161300720b */ /* 0x040fe40003f04000 */
[----:B------:R-:W-:-:S11]  /*0c40*/  FSETP.NAN.AND P5, PT, R19, R19, PT ;  /* 0x000000131300720b */ /* 0x000fd60003fa8000 */
[----:B------:R-:W-:Y:S02]  /*0c50*/  @!P0 FSEL R19, R19, R22, P5 ;  /* 0x0000001613138208 */ /* 0x000fe40002800000 */
[----:B------:R-:W-:-:S04]  /*0c60*/  LOP3.LUT R22, R12, 0x1c, R7, 0xfe, !PT ;  /* 0x0000001c0c167812 */ /* 0x000fc800078efe07 */
[C---:B------:R-:W-:Y:S01]  /*0c70*/  ISETP.LT.AND P5, PT, R22.reuse, 0x100, P4 ;  /* 0x000001001600780c */ /* 0x040fe200027a1270 */
[----:B------:R-:W-:Y:S02]  /*0c80*/  IMAD R11, R22, 0x400, R33 ;  /* 0x00000400160b7824 */ /* 0x000fe400078e0221 */
[----:B------:R-:W-:Y:S02]  /*0c90*/  IMAD.MOV.U32 R6, RZ, RZ, RZ ;  /* 0x000000ffff067224 */ /* 0x000fe400078e00ff */
        /* <DEDUP_REMOVED lines=9> */
[----:B------:R-:W-:-:S04]  /*0d30*/  IMAD R11, R20, 0x400, R31 ;  /* 0x00000400140b7824 */ /* 0x000fc800078e021f */
[----:B------:R-:W-:Y:S01]  /*0d40*/  IMAD.WIDE R10, R11, 0x4, R2 ;  /* 0x000000040b0a7825 */ /* 0x000fe200078e0202 */
[----:B--2---:R-:W-:-:S04]  /*0d50*/  SEL R6, R6, 0xff800000, P5 ;  /* 0xff80000006067807 */ /* 0x004fc80002800000 */
[C---:B------:R-:W-:Y:S02]  /*0d60*/  FSETP.GT.AND P0, PT, R6.reuse, R23, PT ;  /* 0x000000170600720b */ /* 0x040fe40003f04000 */
[----:B------:R-:W-:-:S11]  /*0d70*/  FSETP.NAN.AND P6, PT, R6, R6, PT ;  /* 0x000000060600720b */ /* 0x000fd60003fc8000 */
[----:B------:R-:W-:Y:S01]  /*0d80*/  @!P0 FSEL R6, R6, R23, P6 ;  /* 0x0000001706068208 */ /* 0x000fe20003000000 */
[----:B------:R-:W-:-:S06]  /*0d90*/  IMAD.MOV.U32 R23, RZ, RZ, RZ ;  /* 0x000000ffff177224 */ /* 0x000fcc00078e00ff */
[----:B------:R-:W2:Y:S01]  /*0da0*/  @P1 LDG.E.EL R23, desc[UR6][R10.64] ;  /* 0x000000060a171981 */ /* 0x000ea2000c2e1900 */
[----:B------:R-:W-:Y:S01]  /*0db0*/  IMAD.MOV.U32 R24, RZ, RZ, RZ ;  /* 0x000000ffff187224 */ /* 0x000fe200078e00ff */
[----:B--2---:R-:W-:Y:S01]  /*0dc0*/  SEL R42, R23, 0xff800000, P1 ;  /* 0xff800000172a7807 */ /* 0x004fe20000800000 */
[----:B------:R-:W-:-:S04]  /*0dd0*/  IMAD R23, R22, 0x400, R31 ;  /* 0x0000040016177824 */ /* 0x000fc800078e021f */
[----:B------:R-:W-:-:S05]  /*0de0*/  IMAD.WIDE R14, R23, 0x4, R2 ;  /* 0x00000004170e7825 */ /* 0x000fca00078e0202 */
[----:B------:R-:W2:Y:S01]  /*0df0*/  @P5 LDG.E.EL R24, desc[UR6][R14.64] ;  /* 0x000000060e185981 */ /* 0x000ea2000c2e1900 */
[----:B------:R-:W-:Y:S02]  /*0e00*/  P2R R126, PR, RZ, 0x1 ;  /* 0x00000001ff7e7803 */ /* 0x000fe40000000000 */
[-C--:B------:R-:W-:Y:S02]  /*0e10*/  FSETP.GEU.AND P0, PT, R19, R42.reuse, PT ;  /* 0x0000002a1300720b */ /* 0x080fe40003f0e000 */
[----:B------:R-:W-:Y:S02]  /*0e20*/  FSETP.NAN.AND P1, PT, R42, R42, PT ;  /* 0x0000002a2a00720b */ /* 0x000fe40003f28000 */
[----:B------:R-:W-:-:S09]  /*0e30*/  P2R R50, PR, RZ, 0x1 ;  /* 0x00000001ff327803 */ /* 0x000fd20000000000 */
[----:B------:R-:W-:Y:S02]  /*0e40*/  @P0 FSEL R42, R42, R19, P1 ;  /* 0x000000132a2a0208 */ /* 0x000fe40000800000 */
[----:B--2---:R-:W-:-:S04]  /*0e50*/  SEL R45, R24, 0xff800000, P5 ;  /* 0xff800000182d7807 */ /* 0x004fc80002800000 */
[-C--:B------:R-:W-:Y:S02]  /*0e60*/  FSETP.GEU.AND P0, PT, R6, R45.reuse, PT ;  /* 0x0000002d0600720b */ /* 0x080fe40003f0e000 */
[----:B------:R-:W-:Y:S02]  /*0e70*/  FSETP.NAN.AND P1, PT, R45, R45, PT ;  /* 0x0000002d2d00720b */ /* 0x000fe40003f28000 */
[----:B------:R-:W-:-:S09]  /*0e80*/  LOP3.LUT R24, R12, 0x20, R7, 0xfe, !PT ;  /* 0x000000200c187812 */ /* 0x000fd200078efe07 */
[----:B------:R-:W-:Y:S02]  /*0e90*/  @P0 FSEL R45, R45, R6, P1 ;  /* 0x000000062d2d0208 */ /* 0x000fe40000800000 */
        /* <DEDUP_REMOVED lines=28> */
[----:B--2---:R-:W-:Y:S02]  /*1060*/  SEL R37, R6, 0xff800000, P5 ;  /* 0xff80000006257807 */ /* 0x004fe40002800000 */
[----:B------:R-:W-:Y:S01]  /*1070*/  ISETP.LT.AND P5, PT, R23, 0x100, P3 ;  /* 0x000001001700780c */ /* 0x000fe20001fa1270 */
[----:B------:R-:W-:-:S12]  /*1080*/  IMAD.MOV.U32 R6, RZ, RZ, RZ ;  /* 0x000000ffff067224 */ /* 0x000fd800078e00ff */
[----:B------:R-:W2:Y:S01]  /*1090*/  @P5 LDG.E.EL R6, desc[UR6][R14.64] ;  /* 0x000000060e065981 */ /* 0x000ea2000c2e1900 */
[----:B------:R-:W-:Y:S02]  /*10a0*/  P2R R127, PR, RZ, 0x1 ;  /* 0x00000001ff7f7803 */ /* 0x000fe40000000000 */
[----:B---3--:R-:W-:Y:S01]  /*10b0*/  SEL R46, R36, 0xff800000, P1 ;  /* 0xff800000242e7807 */ /* 0x008fe20000800000 */
[----:B------:R-:W-:Y:S01]  /*10c0*/  IMAD.MOV.U32 R36, RZ, RZ, RZ ;  /* 0x000000ffff247224 */ /* 0x000fe200078e00ff */
[----:B--2---:R-:W-:-:S04]  /*10d0*/  SEL R6, R6, 0xff800000, P5 ;  /* 0xff80000006067807 */ /* 0x004fc80002800000 */
[C---:B------:R-:W-:Y:S02]  /*10e0*/  FSETP.GT.AND P0, PT, R6.reuse, R37, PT ;  /* 0x000000250600720b */ /* 0x040fe40003f04000 */
[----:B------:R-:W-:-:S11]  /*10f0*/  FSETP.NAN.AND P6, PT, R6, R6, PT ;  /* 0x000000060600720b */ /* 0x000fd60003fc8000 */
[----:B------:R-:W-:Y:S01]  /*1100*/  @!P0 FSEL R6, R6, R37, P6 ;  /* 0x0000002506068208 */ /* 0x000fe20003000000 */
        /* <DEDUP_REMOVED lines=77> */
[----:B------:R-:W-:Y:S02]  /*15e0*/  LOP3.LUT R11, R12, 0x34, R7, 0xfe, !PT ;  /* 0x000000340c0b7812 */ /* 0x000fe400078efe07 */
[----:B--2---:R-:W-:-:S04]  /*15f0*/  SEL R40, R6, 0xff800000, P1 ;  /* 0xff80000006287807 */ /* 0x004fc80000800000 */
[C---:B------:R-:W-:Y:S02]  /*1600*/  FSETP.GT.AND P0, PT, R40.reuse, R37, PT ;  /* 0x000000252800720b */ /* 0x040fe40003f04000 */
[----:B------:R-:W-:Y:S01]  /*1610*/  FSETP.NAN.AND P5, PT, R40, R40, PT ;  /* 0x000000282800720b */ /* 0x000fe20003fa8000 */
[----:B------:R-:W-:-:S10]  /*1620*/  IMAD.MOV.U32 R6, RZ, RZ, RZ ;  /* 0x000000ffff067224 */ /* 0x000fd400078e00ff */
[----:B------:R-:W-:Y:S02]  /*1630*/  @!P0 FSEL R40, R40, R37, P5 ;  /* 0x0000002528288208 */ /* 0x000fe40002800000 */
[C---:B------:R-:W-:Y:S01]  /*1640*/  ISETP.LT.AND P5, PT, R11.reuse, 0x100, P4 ;  /* 0x000001000b00780c */ /* 0x040fe200027a1270 */
[----:B------:R-:W-:-:S04]  /*1650*/  IMAD R37, R11, 0x400, R33 ;  /* 0x000004000b257824 */ /* 0x000fc800078e0221 */
        /* <DEDUP_REMOVED lines=17> */
[----:B------:R-:W-:Y:S02]  /*1770*/  FSETP.NAN.AND P6, PT, R6, R6, PT ;  /* 0x000000060600720b */ /* 0x000fe40003fc8000 */
[----:B------:R-:W-:-:S09]  /*1780*/  P2R R116, PR, RZ, 0x1 ;  /* 0x00000001ff747803 */ /* 0x000fd20000000000 */
[----:B------:R-:W-:Y:S02]  /*1790*/  @!P0 FSEL R6, R6, R43, P6 ;  /* 0x0000002b06068208 */ /* 0x000fe40003000000 */
[----:B------:R-:W-:Y:S01]  /*17a0*/  ISETP.NE.AND P0, PT, R41, RZ, PT ;  /* 0x000000ff2900720c */ /* 0x000fe20003f05270 */
[----:B------:R-:W-:-:S04]  /*17b0*/  IMAD R41, R11, 0x400, R31 ;  /* 0x000004000b297824 */ /* 0x000fc800078e021f */
[----:B------:R-:W-:-:S05]  /*17c0*/  IMAD.WIDE R38, R41, 0x4, R2 ;  /* 0x0000000429267825 */ /* 0x000fca00078e0202 */
[----:B------:R-:W2:Y:S01]  /*17d0*/  @P5 LDG.E.EL R10, desc[UR6][R38.64] ;  /* 0x00000006260a5981 */ /* 0x000ea2000c2e1900 */
[-C--:B------:R-:W-:Y:S02]  /*17e0*/  FSETP.GEU.AND P6, PT, R40, R69.reuse, PT ;  /* 0x000000452800720b */ /* 0x080fe40003fce000 */
[----:B------:R-:W-:-:S11]  /*17f0*/  FSETP.NAN.AND P1, PT, R69, R69, PT ;  /* 0x000000454500720b */ /* 0x000fd60003f28000 */
        /* <DEDUP_REMOVED lines=16> */
[----:B------:R-:W2:Y:S02]  /*1900*/  @P1 LDG.E.EL R6, desc[UR6][R38.64] ;  /* 0x0000000626061981 */ /* 0x000ea4000c2e1900 */
[----:B--2---:R-:W-:Y:S02]  /*1910*/  SEL R40, R6, 0xff800000, P1 ;  /* 0xff80000006287807 */ /* 0x004fe40000800000 */
[----:B------:R-:W-:-:S04]  /*1920*/  LOP3.LUT R6, R12, 0x3c, R7, 0xfe, !PT ;  /* 0x0000003c0c067812 */ /* 0x000fc800078efe07 */
[C---:B------:R-:W-:Y:S01]  /*1930*/  ISETP.LT.AND P4, PT, R6.reuse, 0x100, P4 ;  /* 0x000001000600780c */ /* 0x040fe20002781270 */
[----:B------:R-:W-:Y:S02]  /*1940*/  IMAD R37, R6, 0x400, R33 ;  /* 0x0000040006257824 */ /* 0x000fe400078e0221 */
[----:B------:R-:W-:Y:S02]  /*1950*/  IMAD.MOV.U32 R33, RZ, RZ, RZ ;  /* 0x000000ffff217224 */ /* 0x000fe400078e00ff */
[----:B------:R-:W-:-:S08]  /*1960*/  IMAD.WIDE R36, R37, 0x4, R2 ;  /* 0x0000000425247825 */ /* 0x000fd000078e0202 */
[----:B------:R1:W2:Y:S02]  /*1970*/  @P4 LDG.E.EL R33, desc[UR6][R36.64] ;  /* 0x0000000624214981 */ /* 0x0002a4000c2e1900 */
[----:B-1----:R-:W-:-:S04]  /*1980*/  IMAD R37, R10, 0x400, R31 ;  /* 0x000004000a257824 */ /* 0x002fc800078e021f */
[----:B------:R-:W-:Y:S01]  /*1990*/  IMAD.WIDE R36, R37, 0x4, R2 ;  /* 0x0000000425247825 */ /* 0x000fe200078e0202 */
[----:B------:R-:W-:Y:S02]  /*19a0*/  ISETP.LT.AND P3, PT, R6, 0x100, P3 ;  /* 0x000001000600780c */ /* 0x000fe40001f61270 */
[----:B--2---:R-:W-:Y:S01]  /*19b0*/  SEL R44, R33, 0xff800000, P4 ;  /* 0xff800000212c7807 */ /* 0x004fe20002000000 */
[----:B------:R-:W-:-:S06]  /*19c0*/  IMAD.MOV.U32 R33, RZ, RZ, RZ ;  /* 0x000000ffff217224 */ /* 0x000fcc00078e00ff */
[----:B------:R-:W2:Y:S01]  /*19d0*/  @P1 LDG.E.EL R33, desc[UR6][R36.64] ;  /* 0x0000000624211981 */ /* 0x000ea2000c2e1900 */
[----:B------:R-:W-:Y:S02]  /*19e0*/  IMAD R39, R6, 0x400, R9 ;  /* 0x0000040006277824 */ /* 0x000fe400078e0209 */
[----:B------:R-:W-:Y:S02]  /*19f0*/  IMAD.MOV.U32 R9, RZ, RZ, RZ ;  /* 0x000000ffff097224 */ /* 0x000fe400078e00ff */
[----:B------:R-:W-:-:S05]  /*1a00*/  IMAD.WIDE R38, R39, 0x4, R2 ;  /* 0x0000000427267825 */ /* 0x000fca00078e0202 */
[----:B------:R1:W3:Y:S01]  /*1a10*/  @P3 LDG.E.EL R9, desc[UR6][R38.64] ;  /* 0x0000000626093981 */ /* 0x0002e2000c2e1900 */
[----:B------:R-:W-:-:S04]  /*1a20*/  IMAD R31, R6, 0x400, R31 ;  /* 0x00000400061f7824 */ /* 0x000fc800078e021f */
[----:B-1----:R-:W-:Y:S01]  /*1a30*/  IMAD.WIDE R38, R31, 0x4, R2 ;  /* 0x000000041f267825 */ /* 0x002fe200078e0202 */
[----:B------:R-:W-:Y:S02]  /*1a40*/  P2R R53, PR, RZ, 0x40 ;  /* 0x00000040ff357803 */ /* 0x000fe40000000000 */
[----:B--2---:R-:W-:Y:S01]  /*1a50*/  SEL R73, R33, 0xff800000, P1 ;  /* 0xff80000021497807 */ /* 0x004fe20000800000 */
[----:B------:R-:W-:-:S06]  /*1a60*/  IMAD.MOV.U32 R33, RZ, RZ, RZ ;  /* 0x000000ffff217224 */ /* 0x000fcc00078e00ff */
[----:B------:R-:W2:Y:S01]  /*1a70*/  @P3 LDG.E.EL R33, desc[UR6][R38.64] ;  /* 0x0000000626213981 */ /* 0x000ea2000c2e1900 */
[C---:B------:R-:W-:Y:S02]  /*1a80*/  FSETP.GT.AND P6, PT, R40.reuse, R41, PT ;  /* 0x000000292800720b */ /* 0x040fe40003fc4000 */
[----:B------:R-:W-:Y:S02]  /*1a90*/  P2R R52, PR, RZ, 0x20 ;  /* 0x00000020ff347803 */ /* 0x000fe40000000000 */
[----:B------:R-:W-:Y:S02]  /*1aa0*/  FSETP.NAN.AND P5, PT, R40, R40, PT ;  /* 0x000000282800720b */ /* 0x000fe40003fa8000 */
[----:B---3--:R-:W-:Y:S02]  /*1ab0*/  SEL R9, R9, 0xff800000, P3 ;  /* 0xff80000009097807 */ /* 0x008fe40001800000 */
[----:B------:R-:W-:-:S05]  /*1ac0*/  P2R R132, PR, RZ, 0x40 ;  /* 0x00000040ff847803 */ /* 0x000fca0000000000 */
[----:B------:R-:W-:Y:S02]  /*1ad0*/  @!P6 FSEL R40, R40, R41, P5 ;  /* 0x000000292828e208 */ /* 0x000fe40002800000 */
[C---:B------:R-:W-:Y:S02]  /*1ae0*/  FSETP.GT.AND P6, PT, R9.reuse, R44, PT ;  /* 0x0000002c0900720b */ /* 0x040fe40003fc4000 */
[----:B------:R-:W-:Y:S02]  /*1af0*/  FSETP.GEU.AND P5, PT, R40, R73, PT ;  /* 0x000000492800720b */ /* 0x000fe40003fae000 */
[----:B------:R-:W-:Y:S02]  /*1b00*/  FSETP.NAN.AND P4, PT, R9, R9, PT ;  /* 0x000000090900720b */ /* 0x000fe40003f88000 */
[----:B------:R-:W-:-:S07]  /*1b10*/  FSETP.NAN.AND P1, PT, R73, R73, PT ;  /* 0x000000494900720b */ /* 0x000fce0003f28000 */
[----:B------:R-:W-:Y:S02]  /*1b20*/  @!P6 FSEL R9, R9, R44, P4 ;  /* 0x0000002c0909e208 */ /* 0x000fe40002000000 */
[----:B------:R-:W-:Y:S01]  /*1b30*/  @P5 FSEL R73, R73, R40, P1 ;  /* 0x0000002849495208 */ /* 0x000fe20000800000 */
[----:B------:R-:W-:-:S05]  /*1b40*/  VIADD R40, R17, 0xf ;  /* 0x0000000f11287836 */ /* 0x000fca0000000000 */
[----:B------:R-:W-:Y:S01]  /*1b50*/  ISETP.LT.U32.AND P0, PT, R40, 0x10f, P0 ;  /* 0x0000010f2800780c */ /* 0x000fe20000701070 */
[----:B------:R-:W-:-:S04]  /*1b60*/  VIADD R75, R29, 0xffffffff ;  /* 0xffffffff1d4b7836 */ /* 0x000fc80000000000 */
        /* <DEDUP_REMOVED lines=16> */
[----:B------:R-:W-:-:S04]  /*1c70*/  FSETP.GEU.AND P3, PT, R4, R77, PT ;  /* 0x0000004d0400720b */ /* 0x000fc80003f6e000 */
[----:B------:R-:W-:Y:S02]  /*1c80*/  P2R R56, PR, RZ, 0x8 ;  /* 0x00000008ff387803 */ /* 0x000fe40000000000 */
[----:B--2---:R-:W-:Y:S02]  /*1c90*/  SEL R79, R9, 0xff800000, P1 ;  /* 0xff800000094f7807 */ /* 0x004fe40000800000 */
[----:B------:R-:W-:-:S05]  /*1ca0*/  FSETP.NAN.AND P1, PT, R77, R77, PT ;  /* 0x0000004d4d00720b */ /* 0x000fca0003f28000 */
[----:B------:R-:W-:Y:S02]  /*1cb0*/  @P3 FSEL R77, R77, R4, P1 ;  /* 0x000000044d4d3208 */ /* 0x000fe40000800000 */
[-C--:B------:R-:W-:Y:S02]  /*1cc0*/  FSETP.GEU.AND P3, PT, R8, R79.reuse, PT ;  /* 0x0000004f0800720b */ /* 0x080fe40003f6e000 */
[----:B------:R-:W-:Y:S01]  /*1cd0*/  FSETP.NAN.AND P1, PT, R79, R79, PT ;  /* 0x0000004f4f00720b */ /* 0x000fe20003f28000 */
[----:B------:R-:W-:Y:S02]  /*1ce0*/  IMAD R9, R27, 0x400, R75 ;  /* 0x000004001b097824 */ /* 0x000fe400078e024b */
[----:B------:R-:W-:-:S08]  /*1cf0*/  IMAD.MOV.U32 R4, RZ, RZ, RZ ;  /* 0x000000ffff047224 */ /* 0x000fd000078e00ff */
[----:B------:R-:W-:Y:S02]  /*1d00*/  @P3 FSEL R79, R79, R8, P1 ;  /* 0x000000084f4f3208 */ /* 0x000fe40000800000 */
[----:B------:R-:W-:Y:S01]  /*1d10*/  ISETP.LT.AND P1, PT, R27, 0x100, P0 ;  /* 0x000001001b00780c */ /* 0x000fe20000721270 */
[----:B------:R-:W-:-:S12]  /*1d20*/  IMAD.WIDE R8, R9, 0x4, R2 ;  /* 0x0000000409087825 */ /* 0x000fd800078e0202 */
        /* <DEDUP_REMOVED lines=9> */
[----:B------:R-:W-:Y:S01]  /*1dc0*/  P2R R58, PR, RZ, 0x8 ;  /* 0x00000008ff3a7803 */ /* 0x000fe20000000000 */
[----:B------:R-:W-:-:S04]  /*1dd0*/  IMAD R9, R18, 0x400, R75 ;  /* 0x0000040012097824 */ /* 0x000fc800078e024b */
[----:B------:R-:W-:Y:S01]  /*1de0*/  IMAD.WIDE R8, R9, 0x4, R2 ;  /* 0x0000000409087825 */ /* 0x000fe200078e0202 */
[----:B--2---:R-:W-:Y:S02]  /*1df0*/  SEL R83, R4, 0xff800000, P1 ;  /* 0xff80000004537807 */ /* 0x004fe40000800000 */
[----:B------:R-:W-:-:S04]  /*1e00*/  FSETP.NAN.AND P1, PT, R81, R81, PT ;  /* 0x000000515100720b */ /* 0x000fc80003f28000 */
[----:B------:R-:W-:Y:S02]  /*1e10*/  @P3 FSEL R81, R81, R30, P1 ;  /* 0x0000001e51513208 */ /* 0x000fe40000800000 */
[-C--:B------:R-:W-:Y:S02]  /*1e20*/  FSETP.GEU.AND P3, PT, R32, R83.reuse, PT ;  /* 0x000000532000720b */ /* 0x080fe40003f6e000 */
[----:B------:R-:W-:Y:S01]  /*1e30*/  FSETP.NAN.AND P1, PT, R83, R83, PT ;  /* 0x000000535300720b */ /* 0x000fe20003f28000 */
[----:B------:R-:W-:-:S10]  /*1e40*/  IMAD.MOV.U32 R4, RZ, RZ, RZ ;  /* 0x000000ffff047224 */ /* 0x000fd400078e00ff */
[----:B------:R-:W-:Y:S02]  /*1e50*/  @P3 FSEL R83, R83, R32, P1 ;  /* 0x0000002053533208 */ /* 0x000fe40000800000 */
        /* <DEDUP_REMOVED lines=11> */
[----:B------:R-:W-:Y:S02]  /*1f10*/  IMAD R9, R20, 0x400, R75 ;  /* 0x0000040014097824 */ /* 0x000fe400078e024b */
[----:B------:R-:W-:Y:S02]  /*1f20*/  IMAD.MOV.U32 R44, RZ, RZ, RZ ;  /* 0x000000ffff2c7224 */ /* 0x000fe400078e00ff */
[----:B------:R-:W-:Y:S01]  /*1f30*/  IMAD.WIDE R8, R9, 0x4, R2 ;  /* 0x0000000409087825 */ /* 0x000fe200078e0202 */
[----:B--2---:R-:W-:Y:S02]  /*1f40*/  SEL R86, R4, 0xff800000, P1 ;  /* 0xff80000004567807 */ /* 0x004fe40000800000 */
[----:B------:R-:W-:-:S04]  /*1f50*/  FSETP.NAN.AND P1, PT, R85, R85, PT ;  /* 0x000000555500720b */ /* 0x000fc80003f28000 */
[----:B------:R-:W-:Y:S02]  /*1f60*/  @P3 FSEL R85, R85, R34, P1 ;  /* 0x0000002255553208 */ /* 0x000fe40000800000 */
[-C--:B------:R-:W-:Y:S02]  /*1f70*/  FSETP.GEU.AND P3, PT, R35, R86.reuse, PT ;  /* 0x000000562300720b */ /* 0x080fe40003f6e000 */
[----:B------:R-:W-:-:S11]  /*1f80*/  FSETP.NAN.AND P1, PT, R86, R86, PT ;  /* 0x000000565600720b */ /* 0x000fd60003f28000 */
[----:B------:R-:W-:Y:S02]  /*1f90*/  @P3 FSEL R86, R86, R35, P1 ;  /* 0x0000002356563208 */ /* 0x000fe40000800000 */
[----:B------:R-:W-:-:S13]  /*1fa0*/  ISETP.LT.AND P1, PT, R20, 0x100, P0 ;  /* 0x000001001400780c */ /* 0x000fda0000721270 */
[----:B------:R-:W2:Y:S01]  /*1fb0*/  @P1 LDG.E.EL R44, desc[UR6][R8.64] ;  /* 0x00000006082c1981 */ /* 0x000ea2000c2e1900 */
[----:B------:R-:W-:Y:S02]  /*1fc0*/  IMAD R31, R22, 0x400, R75 ;  /* 0x00000400161f7824 */ /* 0x000fe400078e024b */
[----:B------:R-:W-:Y:S02]  /*1fd0*/  IMAD.MOV.U32 R43, RZ, RZ, RZ ;  /* 0x000000ffff2b7224 */ /* 0x000fe400078e00ff */
[----:B------:R-:W-:Y:S01]  /*1fe0*/  IMAD.WIDE R30, R31, 0x4, R2 ;  /* 0x000000041f1e7825 */ /* 0x000fe200078e0202 */
[----:B--2---:R-:W-:Y:S02]  /*1ff0*/  SEL R44, R44, 0xff800000, P1 ;  /* 0xff8000002c2c7807 */ /* 0x004fe40000800000 */
[----:B------:R-:W-:-:S13]  /*2000*/  ISETP.LT.AND P1, PT, R22, 0x100, P0 ;  /* 0x000001001600780c */ /* 0x000fda0000721270 */
        /* <DEDUP_REMOVED lines=35> */
[----:B------:R-:W-:Y:S01]  /*2240*/  IMAD R31, R15, 0x400, R75 ;  /* 0x000004000f1f7824 */ /* 0x000fe200078e024b */
[----:B------:R-:W-:-:S03]  /*2250*/  CS2R R8, SRZ ;  /* 0x0000000000087805 */ /* 0x000fc6000001ff00 */
        /* <DEDUP_REMOVED lines=22> */
[----:B------:R1:W2:Y:S01]  /*23c0*/  @P1 LDG.E.EL R34, desc[UR6][R30.64] ;  /* 0x000000061e221981 */ /* 0x0002a2000c2e1900 */
[----:B------:R-:W-:Y:S02]  /*23d0*/  P2R R67, PR, RZ, 0x8 ;  /* 0x00000008ff437803 */ /* 0x000fe40000000000 */
[----:B------:R-:W-:-:S04]  /*23e0*/  FSETP.GEU.AND P3, PT, R69, R8, PT ;  /* 0x000000084500720b */ /* 0x000fc80003f6e000 */
[----:B------:R-:W-:Y:S01]  /*23f0*/  P2R R68, PR, RZ, 0x8 ;  /* 0x00000008ff447803 */ /* 0x000fe20000000000 */
[--C-:B------:R-:W-:Y:S02]  /*2400*/  IMAD R33, R10, 0x400, R75.reuse ;  /* 0x000004000a217824 */ /* 0x100fe400078e024b */
[----:B------:R-:W-:Y:S02]  /*2410*/  IMAD R37, R6, 0x400, R75 ;  /* 0x0000040006257824 */ /* 0x000fe400078e024b */
[----:B------:R-:W-:-:S04]  /*2420*/  IMAD.WIDE R32, R33, 0x4, R2 ;  /* 0x0000000421207825 */ /* 0x000fc800078e0202 */
[----:B-1----:R-:W-:Y:S02]  /*2430*/  IMAD.MOV.U32 R31, RZ, RZ, RZ ;  /* 0x000000ffff1f7224 */ /* 0x002fe400078e00ff */
[----:B------:R-:W-:Y:S01]  /*2440*/  IMAD.WIDE R36, R37, 0x4, R2 ;  /* 0x0000000425247825 */ /* 0x000fe200078e0202 */
[----:B--2---:R-:W-:Y:S02]  /*2450*/  SEL R34, R34, 0xff800000, P1 ;  /* 0xff80000022227807 */ /* 0x004fe40000800000 */
[----:B------:R-:W-:-:S04]  /*2460*/  FSETP.NAN.AND P1, PT, R8, R8, PT ;  /* 0x000000080800720b */ /* 0x000fc80003f28000 */
[----:B------:R-:W-:Y:S02]  /*2470*/  @P3 FSEL R8, R8, R69, P1 ;  /* 0x0000004508083208 */ /* 0x000fe40000800000 */
[-C--:B------:R-:W-:Y:S02]  /*2480*/  FSETP.GEU.AND P3, PT, R71, R34.reuse, PT ;  /* 0x000000224700720b */ /* 0x080fe40003f6e000 */
[----:B------:R-:W-:-:S11]  /*2490*/  FSETP.NAN.AND P1, PT, R34, R34, PT ;  /* 0x000000222200720b */ /* 0x000fd60003f28000 */
[----:B------:R-:W-:Y:S02]  /*24a0*/  @P3 FSEL R34, R34, R71, P1 ;  /* 0x0000004722223208 */ /* 0x000fe40000800000 */
[----:B------:R-:W-:Y:S02]  /*24b0*/  ISETP.LT.AND P1, PT, R10, 0x100, P0 ;  /* 0x000001000a00780c */ /* 0x000fe40000721270 */
[----:B------:R-:W-:-:S11]  /*24c0*/  ISETP.LT.AND P0, PT, R6, 0x100, P0 ;  /* 0x000001000600780c */ /* 0x000fd60000701270 */
[----:B------:R1:W2:Y:S04]  /*24d0*/  @P1 LDG.E.EL R35, desc[UR6][R32.64] ;  /* 0x0000000620231981 */ /* 0x0002a8000c2e1900 */
[----:B------:R-:W3:Y:S01]  /*24e0*/  @P0 LDG.E.EL R31, desc[UR6][R36.64] ;  /* 0x00000006241f0981 */ /* 0x000ee2000c2e1900 */
[----:B------:R-:W-:Y:S02]  /*24f0*/  P2R R69, PR, RZ, 0x8 ;  /* 0x00000008ff457803 */ /* 0x000fe40000000000 */
[----:B------:R-:W-:Y:S01]  /*2500*/  ISETP.LT.U32.AND P2, PT, R40, 0x10f, P2 ;  /* 0x0000010f2800780c */ /* 0x000fe20001741070 */
[----:B-1----:R-:W-:-:S04]  /*2510*/  IMAD R33, R28, 0x400, R29 ;  /* 0x000004001c217824 */ /* 0x002fc800078e021d */
[----:B------:R-:W-:Y:S01]  /*2520*/  IMAD.WIDE R32, R33, 0x4, R2 ;  /* 0x0000000421207825 */ /* 0x000fe200078e0202 */
[----:B--2---:R-:W-:-:S04]  /*2530*/  SEL R30, R35, 0xff800000, P1 ;  /* 0xff800000231e7807 */ /* 0x004fc80000800000 */
[----:B------:R-:W-:Y:S02]  /*2540*/  FSETP.GEU.AND P3, PT, R73, R30, PT ;  /* 0x0000001e4900720b */ /* 0x000fe40003f6e000 */
[----:B---3--:R-:W-:-:S04]  /*2550*/  SEL R31, R31, 0xff800000, P0 ;  /* 0xff8000001f1f7807 */ /* 0x008fc80000000000 */
[----:B------:R-:W-:Y:S02]  /*2560*/  FSETP.GEU.AND P1, PT, R72, R31, PT ;  /* 0x0000001f4800720b */ /* 0x000fe40003f2e000 */
[----:B------:R-:W-:-:S05]  /*2570*/  FSETP.NAN.AND P0, PT, R30, R30, PT ;  /* 0x0000001e1e00720b */ /* 0x000fca0003f08000 */
[----:B------:R-:W-:Y:S02]  /*2580*/  @P3 FSEL R30, R30, R73, P0 ;  /* 0x000000491e1e3208 */ /* 0x000fe40000000000 */
[----:B------:R-:W-:-:S04]  /*2590*/  FSETP.NAN.AND P0, PT, R31, R31, PT ;  /* 0x0000001f1f00720b */ /* 0x000fc80003f08000 */
[----:B------:R-:W-:Y:S02]  /*25a0*/  @P1 FSEL R31, R31, R72, P0 ;  /* 0x000000481f1f1208 */ /* 0x000fe40000000000 */
[----:B------:R-:W-:Y:S01]  /*25b0*/  ISETP.LT.AND P0, PT, R28, 0x100, P2 ;  /* 0x000001001c00780c */ /* 0x000fe20001701270 */
[----:B------:R-:W-:-:S12]  /*25c0*/  IMAD.MOV.U32 R35, RZ, RZ, RZ ;  /* 0x000000ffff237224 */ /* 0x000fd800078e00ff */
[----:B------:R-:W2:Y:S01]  /*25d0*/  @P0 LDG.E.EL R35, desc[UR6][R32.64] ;  /* 0x0000000620230981 */ /* 0x000ea2000c2e1900 */
[----:B------:R-:W-:Y:S02]  /*25e0*/  P2R R70, PR, RZ, 0x8 ;  /* 0x00000008ff467803 */ /* 0x000fe40000000000 */
[----:B------:R-:W-:Y:S01]  /*25f0*/  P2R R71, PR, RZ, 0x2 ;  /* 0x00000002ff477803 */ /* 0x000fe20000000000 */
[----:B------:R-:W-:-:S04]  /*2600*/  IMAD R37, R25, 0x400, R29 ;  /* 0x0000040019257824 */ /* 0x000fc800078e021d */
[----:B------:R-:W-:Y:S01]  /*2610*/  IMAD.WIDE R36, R37, 0x4, R2 ;  /* 0x0000000425247825 */ /* 0x000fe200078e0202 */
[----:B--2---:R-:W-:-:S04]  /*2620*/  SEL R40, R35, 0xff800000, P0 ;  /* 0xff80000023287807 */ /* 0x004fc80000000000 */
[-C--:B------:R-:W-:Y:S02]  /*2630*/  FSETP.GEU.AND P3, PT, R77, R40.reuse, PT ;  /* 0x000000284d00720b */ /* 0x080fe40003f6e000 */
[----:B------:R-:W-:Y:S01]  /*2640*/  FSETP.NAN.AND P1, PT, R40, R40, PT ;  /* 0x000000282800720b */ /* 0x000fe20003f28000 */
[----:B------:R-:W-:-:S10]  /*2650*/  IMAD.MOV.U32 R35, RZ, RZ, RZ ;  /* 0x000000ffff237224 */ /* 0x000fd400078e00ff */
[----:B------:R-:W-:Y:S02]  /*2660*/  @P3 FSEL R40, R40, R77, P1 ;  /* 0x0000004d28283208 */ /* 0x000fe40000800000 */
[----:B------:R-:W-:-:S13]  /*2670*/  ISETP.LT.AND P1, PT, R25, 0x100, P2 ;  /* 0x000001001900780c */ /* 0x000fda0001721270 */
[----:B------:R-:W2:Y:S01]  /*2680*/  @P1 LDG.E.EL R35, desc[UR6][R36.64] ;  /* 0x0000000624231981 */ /* 0x000ea2000c2e1900 */
[----:B------:R-:W-:Y:S01]  /*2690*/  IMAD.MOV.U32 R38, RZ, RZ, RZ ;  /* 0x000000ffff267224 */ /* 0x000fe200078e00ff */
[----:B--2---:R-:W-:Y:S01]  /*26a0*/  SEL R46, R35, 0xff800000, P1 ;  /* 0xff800000232e7807 */ /* 0x004fe20000800000 */
[----:B------:R-:W-:-:S04]  /*26b0*/  VIADD R35, R29, 0x1 ;  /* 0x000000011d237836 */ /* 0x000fc80000000000 */
[----:B------:R-:W-:-:S04]  /*26c0*/  IMAD R33, R28, 0x400, R35 ;  /* 0x000004001c217824 */ /* 0x000fc800078e0223 */
[----:B------:R-:W-:-:S05]  /*26d0*/  IMAD.WIDE R32, R33, 0x4, R2 ;  /* 0x0000000421207825 */ /* 0x000fca00078e0202 */
[----:B------:R-:W2:Y:S01]  /*26e0*/  @P0 LDG.E.EL R38, desc[UR6][R32.64] ;  /* 0x0000000620260981 */ /* 0x000ea2000c2e1900 */
[----:B------:R-:W-:Y:S02]  /*26f0*/  IMAD R39, R25, 0x400, R35 ;  /* 0x0000040019277824 */ /* 0x000fe400078e0223 */
[----:B------:R-:W-:Y:S01]  /*2700*/  IMAD.MOV.U32 R36, RZ, RZ, RZ ;  /* 0x000000ffff247224 */ /* 0x000fe200078e00ff */
[----:B------:R-:W-:Y:S02]  /*2710*/  FSETP.GEU.AND P4, PT, R79, R46, PT ;  /* 0x0000002e4f00720b */ /* 0x000fe40003f8e000 */
[----:B--2---:R-:W-:Y:S01]  /*2720*/  SEL R45, R38, 0xff800000, P0 ;  /* 0xff800000262d7807 */ /* 0x004fe20000000000 */
[----:B------:R-:W-:-:S05]  /*2730*/  IMAD.WIDE R38, R39, 0x4, R2 ;  /* 0x0000000427267825 */ /* 0x000fca00078e0202 */
[----:B------:R1:W2:Y:S01]  /*2740*/  @P1 LDG.E.EL R36, desc[UR6][R38.64] ;  /* 0x0000000626241981 */ /* 0x0002a2000c2e1900 */
[----:B------:R-:W-:Y:S02]  /*2750*/  P2R R72, PR, RZ, 0x8 ;  /* 0x00000008ff487803 */ /* 0x000fe40000000000 */
[C---:B------:R-:W-:Y:S02]  /*2760*/  FSETP.NAN.AND P3, PT, R46.reuse, R46, PT ;  /* 0x0000002e2e00720b */ /* 0x040fe40003f68000 */
[----:B------:R-:W-:Y:S02]  /*2770*/  P2R R73, PR, RZ, 0x10 ;  /* 0x00000010ff497803 */ /* 0x000fe40000000000 */
[----:B------:R-:W-:Y:S02]  /*2780*/  @P4 FSEL R46, R46, R79, P3 ;  /* 0x0000004f2e2e4208 */ /* 0x000fe40001800000 */
[-C--:B------:R-:W-:Y:S02]  /*2790*/  FSETP.GEU.AND P4, PT, R40, R45.reuse, PT ;  /* 0x0000002d2800720b */ /* 0x080fe40003f8e000 */
[----:B------:R-:W-:-:S02]  /*27a0*/  FSETP.NAN.AND P0, PT, R45, R45, PT ;  /* 0x0000002d2d00720b */ /* 0x000fc40003f08000 */
[----:B------:R-:W-:-:S09]  /*27b0*/  LEA R5, R5, 0x1, 0x1 ;  /* 0x0000000105057811 */ /* 0x000fd200078e08ff */
[----:B------:R-:W-:Y:S01]  /*27c0*/  @P4 FSEL R45, R45, R40, P0 ;  /* 0x000000282d2d4208 */ /* 0x000fe20000000000 */
[----:B------:R-:W-:Y:S01]  /*27d0*/  VIADD R37, R29, 0x1f ;  /* 0x0000001f1d257836 */ /* 0x000fe20000000000 */
[----:B------:R-:W-:-:S03]  /*27e0*/  CS2R R32, SRZ ;  /* 0x0000000000207805 */ /* 0x000fc6000001ff00 */
[----:B-1----:R-:W-:-:S04]  /*27f0*/  IMAD R39, R28, 0x400, R37 ;  /* 0x000004001c277824 */ /* 0x002fc800078e0225 */
[----:B------:R-:W-:Y:S01]  /*2800*/  IMAD.WIDE R38, R39, 0x4, R2 ;  /* 0x0000000427267825 */ /* 0x000fe200078e0202 */
[----:B--2---:R-:W-:-:S04]  /*2810*/  SEL R49, R36, 0xff800000, P1 ;  /* 0xff80000024317807 */ /* 0x004fc80000800000 */
[-C--:B------:R-:W-:Y:S02]  /*2820*/  FSETP.GEU.AND P1, PT, R46, R49.reuse, PT ;  /* 0x000000312e00720b */ /* 0x080fe40003f2e000 */
[----:B------:R-:W-:Y:S02]  /*2830*/  FSETP.NAN.AND P0, PT, R49, R49, PT ;  /* 0x000000313100720b */ /* 0x000fe40003f08000 */
[----:B------:R-:W-:-:S09]  /*2840*/  P2R R75, PR, RZ, 0x2 ;  /* 0x00000002ff4b7803 */ /* 0x000fd20000000000 */
[----:B------:R-:W-:Y:S02]  /*2850*/  @P1 FSEL R49, R49, R46, P0 ;  /* 0x0000002e31311208 */ /* 0x000fe40000000000 */
[----:B------:R-:W-:-:S04]  /*2860*/  ISETP.GE.AND P0, PT, R5, 0x20, PT ;  /* 0x000000200500780c */ /* 0x000fc80003f06270 */
[----:B------:R-:W-:-:S04]  /*2870*/  ISETP.GT.AND P0, PT, R17, -0x10, !P0 ;  /* 0xfffffff01100780c */ /* 0x000fc80004704270 */
[----:B------:R-:W-:-:S04]  /*2880*/  ISETP.GT.AND P1, PT, R16, RZ, P0 ;  /* 0x000000ff1000720c */ /* 0x000fc80000724270 */
[----:B------:R-:W-:-:S04]  /*2890*/  ISETP.LT.AND P1, PT, R17, 0x100, P1 ;  /* 0x000001001100780c */ /* 0x000fc80000f21270 */
[----:B------:R-:W-:-:S13]  /*28a0*/  ISETP.LT.AND P3, PT, R28, 0x100, P1 ;  /* 0x000001001c00780c */ /* 0x000fda0000f61270 */
[----:B------:R-:W2:Y:S01]  /*28b0*/  @P3 LDG.E.EL R33, desc[UR6][R38.64] ;  /* 0x0000000626213981 */ /* 0x000ea2000c2e1900 */
[----:B------:R-:W-:-:S04]  /*28c0*/  IMAD R47, R25, 0x400, R37 ;  /* 0x00000400192f7824 */ /* 0x000fc800078e0225 */
        /* <DEDUP_REMOVED lines=31> */
[----:B--2---:R-:W-:-:S03]  /*2ac0*/  SEL R40, R5, 0xff800000, P4 ;  /* 0xff80000005287807 */ /* 0x004fc60002000000 */
[----:B------:R-:W-:-:S06]  /*2ad0*/  IMAD.MOV.U32 R5, RZ, RZ, RZ ;  /* 0x000000ffff057224 */ /* 0x000fcc00078e00ff */
[----:B------:R-:W2:Y:S01]  /*2ae0*/  @P3 LDG.E.EL R5, desc[UR6][R38.64] ;  /* 0x0000000626053981 */ /* 0x000ea2000c2e1900 */
[----:B------:R-:W-:Y:S01]  /*2af0*/  IMAD.MOV.U32 R48, RZ, RZ, RZ ;  /* 0x000000ffff307224 */ /* 0x000fe200078e00ff */
[----:B------:R-:W-:Y:S02]  /*2b00*/  P2R R133, PR, RZ, 0x40 ;  /* 0x00000040ff857803 */ /* 0x000fe40000000000 */
[----:B------:R-:W-:Y:S02]  /*2b10*/  FSETP.GEU.AND P6, PT, R83, R40, PT ;  /* 0x000000285300720b */ /* 0x000fe40003fce000 */
[----:B--2---:R-:W-:Y:S01]  /*2b20*/  SEL R45, R5, 0xff800000, P3 ;  /* 0xff800000052d7807 */ /* 0x004fe20001800000 */
[----:B------:R-:W-:-:S04]  /*2b30*/  IMAD R5, R26, 0x400, R35 ;  /* 0x000004001a057824 */ /* 0x000fc800078e0223 */
[----:B------:R-:W-:-:S05]  /*2b40*/  IMAD.WIDE R46, R5, 0x4, R2 ;  /* 0x00000004052e7825 */ /* 0x000fca00078e0202 */
[----:B------:R-:W2:Y:S01]  /*2b50*/  @P4 LDG.E.EL R48, desc[UR6][R46.64] ;  /* 0x000000062e304981 */ /* 0x000ea2000c2e1900 */
[----:B------:R-:W-:Y:S02]  /*2b60*/  P2R R78, PR, RZ, 0x20 ;  /* 0x00000020ff4e7803 */ /* 0x000fe40000000000 */
[C---:B------:R-:W-:Y:S02]  /*2b70*/  FSETP.NAN.AND P5, PT, R40.reuse, R40, PT ;  /* 0x000000282800720b */ /* 0x040fe40003fa8000 */
[----:B------:R-:W-:Y:S02]  /*2b80*/  P2R R79, PR, RZ, 0x40 ;  /* 0x00000040ff4f7803 */ /* 0x000fe40000000000 */
[----:B------:R-:W-:Y:S02]  /*2b90*/  @P6 FSEL R40, R40, R83, P5 ;  /* 0x0000005328286208 */ /* 0x000fe40002800000 */
[-C--:B------:R-:W-:Y:S02]  /*2ba0*/  FSETP.GEU.AND P6, PT, R36, R45.reuse, PT ;  /* 0x0000002d2400720b */ /* 0x080fe40003fce000 */
[----:B------:R-:W-:Y:S01]  /*2bb0*/  FSETP.NAN.AND P3, PT, R45, R45, PT ;  /* 0x0000002d2d00720b */ /* 0x000fe20003f68000 */
[----:B------:R-:W-:-:S10]  /*2bc0*/  IMAD R49, R27, 0x400, R37 ;  /* 0x000004001b317824 */ /* 0x000fd400078e0225 */
[----:B------:R-:W-:Y:S02]  /*2bd0*/  @P6 FSEL R45, R45, R36, P3 ;  /* 0x000000242d2d6208 */ /* 0x000fe40001800000 */
[----:B------:R-:W-:Y:S02]  /*2be0*/  CS2R R38, SRZ ;  /* 0x0000000000267805 */ /* 0x000fe4000001ff00 */
[----:B--2---:R-:W-:-:S04]  /*2bf0*/  SEL R5, R48, 0xff800000, P4 ;  /* 0xff80000030057807 */ /* 0x004fc80002000000 */
[-C--:B------:R-:W-:Y:S02]  /*2c00*/  FSETP.GEU.AND P4, PT, R40, R5.reuse, PT ;  /* 0x000000052800720b */ /* 0x080fe40003f8e000 */
[----:B------:R-:W-:Y:S01]  /*2c10*/  FSETP.NAN.AND P3, PT, R5, R5, PT ;  /* 0x000000050500720b */ /* 0x000fe20003f68000 */
[----:B------:R-:W-:-:S10]  /*2c20*/  IMAD.WIDE R48, R49, 0x4, R2 ;  /* 0x0000000431307825 */ /* 0x000fd400078e0202 */
        /* <DEDUP_REMOVED lines=8> */
[----:B------:R1:W2:Y:S01]  /*2cb0*/  @P3 LDG.E.EL R36, desc[UR6][R82.64] ;  /* 0x0000000652243981 */ /* 0x0002a2000c2e1900 */
[----:B------:R-:W-:Y:S02]  /*2cc0*/  P2R R81, PR, RZ, 0x10 ;  /* 0x00000010ff517803 */ /* 0x000fe40000000000 */
[----:B------:R-:W-:-:S04]  /*2cd0*/  FSETP.GEU.AND P4, PT, R45, R38, PT ;  /* 0x000000262d00720b */ /* 0x000fc80003f8e000 */
[----:B-1----:R-:W-:Y:S01]  /*2ce0*/  P2R R82, PR, RZ, 0x10 ;  /* 0x00000010ff527803 */ /* 0x002fe20000000000 */
        /* <DEDUP_REMOVED lines=8> */
[----:B------:R-:W-:Y:S01]  /*2d70*/  ISETP.LT.AND P3, PT, R18, 0x100, P2 ;  /* 0x000001001200780c */ /* 0x000fe20001761270 */
[----:B------:R-:W-:-:S12]  /*2d80*/  IMAD.MOV.U32 R5, RZ, RZ, RZ ;  /* 0x000000ffff057224 */ /* 0x000fd800078e00ff */
[----:B------:R1:W2:Y:S01]  /*2d90*/  @P3 LDG.E.EL R5, desc[UR6][R46.64] ;  /* 0x000000062e053981 */ /* 0x0002a2000c2e1900 */
[----:B------:R-:W-:Y:S01]  /*2da0*/  P2R R83, PR, RZ, 0x10 ;  /* 0x00000010ff537803 */ /* 0x000fe20000000000 */
[----:B------:R-:W-:-:S04]  /*2db0*/  IMAD R49, R21, 0x400, R29 ;  /* 0x0000040015317824 */ /* 0x000fc800078e021d */
[----:B------:R-:W-:-:S04]  /*2dc0*/  IMAD.WIDE R48, R49, 0x4, R2 ;  /* 0x0000000431307825 */ /* 0x000fc800078e0202 */
[----:B-1----:R-:W-:-:S04]  /*2dd0*/  IMAD R47, R18, 0x400, R35 ;  /* 0x00000400122f7824 */ /* 0x002fc800078e0223 */
[----:B------:R-:W-:-:S05]  /*2de0*/  IMAD.WIDE R46, R47, 0x4, R2 ;  /* 0x000000042f2e7825 */ /* 0x000fca00078e0202 */
[----:B------:R-:W3:Y:S01]  /*2df0*/  @P3 LDG.E.EL R39, desc[UR6][R46.64] ;  /* 0x000000062e273981 */ /* 0x000ee2000c2e1900 */
[----:B--2---:R-:W-:-:S04]  /*2e00*/  SEL R40, R5, 0xff800000, P3 ;  /* 0xff80000005287807 */ /* 0x004fc80001800000 */
[-C--:B------:R-:W-:Y:S02]  /*2e10*/  FSETP.GEU.AND P5, PT, R85, R40.reuse, PT ;  /* 0x000000285500720b */ /* 0x080fe40003fae000 */
[----:B------:R-:W-:Y:S01]  /*2e20*/  FSETP.NAN.AND P4, PT, R40, R40, PT ;  /* 0x000000282800720b */ /* 0x000fe20003f88000 */
[----:B------:R-:W-:-:S10]  /*2e30*/  IMAD.MOV.U32 R5, RZ, RZ, RZ ;  /* 0x000000ffff057224 */ /* 0x000fd400078e00ff */
[----:B------:R-:W-:Y:S02]  /*2e40*/  @P5 FSEL R40, R40, R85, P4 ;  /* 0x0000005528285208 */ /* 0x000fe40002000000 */
[----:B------:R-:W-:-:S13]  /*2e50*/  ISETP.LT.AND P4, PT, R21, 0x100, P2 ;  /* 0x000001001500780c */ /* 0x000fda0001781270 */
[----:B------:R1:W2:Y:S01]  /*2e60*/  @P4 LDG.E.EL R5, desc[UR6][R48.64] ;  /* 0x0000000630054981 */ /* 0x0002a2000c2e1900 */
[----:B------:R-:W-:Y:S02]  /*2e70*/  P2R R80, PR, RZ, 0x40 ;  /* 0x00000040ff507803 */ /* 0x000fe40000000000 */
[----:B------:R-:W-:Y:S02]  /*2e80*/  P2R R84, PR, RZ, 0x20 ;  /* 0x00000020ff547803 */ /* 0x000fe40000000000 */
[----:B---3--:R-:W-:Y:S01]  /*2e90*/  SEL R45, R39, 0xff800000, P3 ;  /* 0xff800000272d7807 */ /* 0x008fe20001800000 */
[----:B------:R-:W-:-:S04]  /*2ea0*/  IMAD R39, R21, 0x400, R35 ;  /* 0x0000040015277824 */ /* 0x000fc800078e0223 */
[----:B-1----:R-:W-:Y:S01]  /*2eb0*/  IMAD.WIDE R48, R39, 0x4, R2 ;  /* 0x0000000427307825 */ /* 0x002fe200078e0202 */
[----:B--2---:R-:W-:-:S04]  /*2ec0*/  SEL R5, R5, 0xff800000, P4 ;  /* 0xff80000005057807 */ /* 0x004fc80002000000 */
[-C--:B------:R-:W-:Y:S02]  /*2ed0*/  FSETP.GEU.AND P6, PT, R86, R5.reuse, PT ;  /* 0x000000055600720b */ /* 0x080fe40003fce000 */
[----:B------:R-:W-:-:S11]  /*2ee0*/  FSETP.NAN.AND P5, PT, R5, R5, PT ;  /* 0x000000050500720b */ /* 0x000fd60003fa8000 */
[----:B------:R-:W-:Y:S01]  /*2ef0*/  @P6 FSEL R5, R5, R86, P5 ;  /* 0x0000005605056208 */ /* 0x000fe20002800000 */
[----:B------:R-:W-:-:S06]  /*2f00*/  IMAD.MOV.U32 R86, RZ, RZ, RZ ;  /* 0x000000ffff567224 */ /* 0x000fcc00078e00ff */
[----:B------:R-:W2:Y:S01]  /*2f10*/  @P4 LDG.E.EL R86, desc[UR6][R48.64] ;  /* 0x0000000630564981 */ /* 0x000ea2000c2e1900 */
[----:B------:R-:W-:Y:S02]  /*2f20*/  P2R R85, PR, RZ, 0x40 ;  /* 0x00000040ff557803 */ /* 0x000fe40000000000 */
[-C--:B------:R-:W-:Y:S02]  /*2f30*/  FSETP.GEU.AND P6, PT, R40, R45.reuse, PT ;  /* 0x0000002d2800720b */ /* 0x080fe40003fce000 */
[----:B------:R-:W-:Y:S01]  /*2f40*/  FSETP.NAN.AND P3, PT, R45, R45, PT ;  /* 0x0000002d2d00720b */ /* 0x000fe20003f68000 */
[----:B------:R-:W-:-:S10]  /*2f50*/  IMAD R47, R18, 0x400, R37 ;  /* 0x00000400122f7824 */ /* 0x000fd400078e0225 */
[----:B------:R-:W-:Y:S01]  /*2f60*/  @P6 FSEL R45, R45, R40, P3 ;  /* 0x000000282d2d6208 */ /* 0x000fe20001800000 */
[----:B------:R-:W-:Y:S02]  /*2f70*/  IMAD.MOV.U32 R40, RZ, RZ, RZ ;  /* 0x000000ffff287224 */ /* 0x000fe400078e00ff */
[----:B------:R-:W-:Y:S01]  /*2f80*/  IMAD.WIDE R46, R47, 0x4, R2 ;  /* 0x000000042f2e7825 */ /* 0x000fe200078e0202 */
[----:B--2---:R-:W-:-:S04]  /*2f90*/  SEL R90, R86, 0xff800000, P4 ;  /* 0xff800000565a7807 */ /* 0x004fc80002000000 */
        /* <DEDUP_REMOVED lines=25> */
[----:B------:R-:W-:Y:S01]  /*3130*/  P2R R89, PR, RZ, 0x10 ;  /* 0x00000010ff597803 */ /* 0x000fe20000000000 */
[----:B------:R-:W-:Y:S01]  /*3140*/  IMAD R45, R22, 0x400, R29 ;  /* 0x00000400162d7824 */ /* 0x000fe200078e021d */
[----:B------:R-:W-:Y:S02]  /*3150*/  CS2R R48, SRZ ;  /* 0x0000000000307805 */ /* 0x000fe4000001ff00 */
[----:B--2---:R-:W-:-:S04]  /*3160*/  SEL R5, R5, 0xff800000, P3 ;  /* 0xff80000005057807 */ /* 0x004fc80001800000 */
[-C--:B------:R-:W-:Y:S02]  /*3170*/  FSETP.GEU.AND P5, PT, R44, R5.reuse, PT ;  /* 0x000000052c00720b */ /* 0x080fe40003fae000 */
[----:B------:R-:W-:-:S11]  /*3180*/  FSETP.NAN.AND P4, PT, R5, R5, PT ;  /* 0x000000050500720b */ /* 0x000fd60003f88000 */
[----:B------:R-:W-:Y:S02]  /*3190*/  @P5 FSEL R5, R5, R44, P4 ;  /* 0x0000002c05055208 */ /* 0x000fe40002000000 */
[----:B------:R-:W-:Y:S01]  /*31a0*/  ISETP.LT.AND P4, PT, R22, 0x100, P2 ;  /* 0x000001001600780c */ /* 0x000fe20001781270 */
[----:B------:R-:W-:-:S12]  /*31b0*/  IMAD.WIDE R44, R45, 0x4, R2 ;  /* 0x000000042d2c7825 */ /* 0x000fd800078e0202 */
[----:B------:R-:W2:Y:S01]  /*31c0*/  @P4 LDG.E.EL R48, desc[UR6][R44.64] ;  /* 0x000000062c304981 */ /* 0x000ea2000c2e1900 */
[----:B------:R-:W-:Y:S02]  /*31d0*/  P2R R86, PR, RZ, 0x40 ;  /* 0x00000040ff567803 */ /* 0x000fe40000000000 */
[----:B------:R-:W-:Y:S01]  /*31e0*/  P2R R90, PR, RZ, 0x20 ;  /* 0x00000020ff5a7803 */ /* 0x000fe20000000000 */
[----:B------:R-:W-:-:S04]  /*31f0*/  IMAD R47, R20, 0x400, R35 ;  /* 0x00000400142f7824 */ /* 0x000fc800078e0223 */
[----:B------:R-:W-:Y:S01]  /*3200*/  IMAD.WIDE R46, R47, 0x4, R2 ;  /* 0x000000042f2e7825 */ /* 0x000fe200078e0202 */
[----:B--2---:R-:W-:-:S04]  /*3210*/  SEL R48, R48, 0xff800000, P4 ;  /* 0xff80000030307807 */ /* 0x004fc80002000000 */
[-C--:B------:R-:W-:Y:S02]  /*3220*/  FSETP.GEU.AND P6, PT, R43, R48.reuse, PT ;  /* 0x000000302b00720b */ /* 0x080fe40003fce000 */
[----:B------:R-:W-:-:S11]  /*3230*/  FSETP.NAN.AND P5, PT, R48, R48, PT ;  /* 0x000000303000720b */ /* 0x000fd60003fa8000 */
[----:B------:R-:W-:Y:S01]  /*3240*/  @P6 FSEL R48, R48, R43, P5 ;  /* 0x0000002b30306208 */ /* 0x000fe20002800000 */
[----:B------:R-:W-:-:S06]  /*3250*/  IMAD.MOV.U32 R43, RZ, RZ, RZ ;  /* 0x000000ffff2b7224 */ /* 0x000fcc00078e00ff */
[----:B------:R-:W2:Y:S02]  /*3260*/  @P3 LDG.E.EL R43, desc[UR6][R46.64] ;  /* 0x000000062e2b3981 */ /* 0x000ea4000c2e1900 */
[----:B--2---:R-:W-:Y:S01]  /*3270*/  SEL R95, R43, 0xff800000, P3 ;  /* 0xff8000002b5f7807 */ /* 0x004fe20001800000 */
[----:B------:R-:W-:-:S04]  /*3280*/  IMAD R43, R22, 0x400, R35 ;  /* 0x00000400162b7824 */ /* 0x000fc800078e0223 */
[----:B------:R-:W-:-:S05]  /*3290*/  IMAD.WIDE R44, R43, 0x4, R2 ;  /* 0x000000042b2c7825 */ /* 0x000fca00078e0202 */
        /* <DEDUP_REMOVED lines=14> */
[C---:B------:R-:W-:Y:S02]  /*3380*/  IMAD R49, R22.reuse, 0x400, R37 ;  /* 0x0000040016317824 */ /* 0x040fe400078e0225 */
        /* <DEDUP_REMOVED lines=78> */
[----:B------:R-:W-:Y:S01]  /*3870*/  IMAD.MOV.U32 R48, RZ, RZ, RZ ;  /* 0x000000ffff307224 */ /* 0x000fe200078e00ff */
[----:B--2---:R-:W-:-:S04]  /*3880*/  SEL R45, R5, 0xff800000, P3 ;  /* 0xff800000052d7807 */ /* 0x004fc80001800000 */
[-C--:B------:R-:W-:Y:S02]  /*3890*/  FSETP.GEU.AND P5, PT, R4, R45.reuse, PT ;  /* 0x0000002d0400720b */ /* 0x080fe40003fae000 */
[----:B------:R-:W-:Y:S01]  /*38a0*/  FSETP.NAN.AND P4, PT, R45, R45, PT ;  /* 0x0000002d2d00720b */ /* 0x000fe20003f88000 */
[----:B------:R-:W-:-:S10]  /*38b0*/  IMAD R5, R15, 0x400, R29 ;  /* 0x000004000f057824 */ /* 0x000fd400078e021d */
[----:B------:R-:W-:Y:S02]  /*38c0*/  @P5 FSEL R45, R45, R4, P4 ;  /* 0x000000042d2d5208 */ /* 0x000fe40002000000 */
[----:B------:R-:W-:Y:S01]  /*38d0*/  ISETP.LT.AND P4, PT, R15, 0x100, P2 ;  /* 0x000001000f00780c */ /* 0x000fe20001781270 */
[----:B------:R-:W-:-:S12]  /*38e0*/  IMAD.WIDE R4, R5, 0x4, R2 ;  /* 0x0000000405047825 */ /* 0x000fd800078e0202 */
[----:B------:R1:W2:Y:S01]  /*38f0*/  @P4 LDG.E.EL R48, desc[UR6][R4.64] ;  /* 0x0000000604304981 */ /* 0x0002a2000c2e1900 */
[----:B------:R-:W-:Y:S02]  /*3900*/  P2R R98, PR, RZ, 0x40 ;  /* 0x00000040ff627803 */ /* 0x000fe40000000000 */
[----:B------:R-:W-:Y:S01]  /*3910*/  P2R R102, PR, RZ, 0x20 ;  /* 0x00000020ff667803 */ /* 0x000fe20000000000 */
[--C-:B------:R-:W-:Y:S02]  /*3920*/  IMAD R47, R19, 0x400, R35.reuse ;  /* 0x00000400132f7824 */ /* 0x100fe400078e0223 */
[----:B------:R-:W-:Y:S02]  /*3930*/  IMAD R49, R15, 0x400, R35 ;  /* 0x000004000f317824 */ /* 0x000fe400078e0223 */
[----:B------:R-:W-:-:S04]  /*3940*/  IMAD.WIDE R46, R47, 0x4, R2 ;  /* 0x000000042f2e7825 */ /* 0x000fc800078e0202 */
[----:B-1----:R-:W-:Y:S01]  /*3950*/  IMAD.MOV.U32 R4, RZ, RZ, RZ ;  /* 0x000000ffff047224 */ /* 0x002fe200078e00ff */
[----:B--2---:R-:W-:-:S04]  /*3960*/  SEL R106, R48, 0xff800000, P4 ;  /* 0xff800000306a7807 */ /* 0x004fc80002000000 */
[-C--:B------:R-:W-:Y:S02]  /*3970*/  FSETP.GEU.AND P6, PT, R9, R106.reuse, PT ;  /* 0x0000006a0900720b */ /* 0x080fe40003fce000 */
[----:B------:R-:W-:Y:S01]  /*3980*/  FSETP.NAN.AND P5, PT, R106, R106, PT ;  /* 0x0000006a6a00720b */ /* 0x000fe20003fa8000 */
[----:B------:R-:W-:-:S05]  /*3990*/  IMAD.WIDE R48, R49, 0x4, R2 ;  /* 0x0000000431307825 */ /* 0x000fca00078e0202 */
[----:B------:R-:W2:Y:S05]  /*39a0*/  @P4 LDG.E.EL R4, desc[UR6][R48.64] ;  /* 0x0000000630044981 */ /* 0x000eaa000c2e1900 */
[----:B------:R-:W-:Y:S01]  /*39b0*/  @P6 FSEL R106, R106, R9, P5 ;  /* 0x000000096a6a6208 */ /* 0x000fe20002800000 */
[----:B------:R-:W-:-:S06]  /*39c0*/  IMAD.MOV.U32 R9, RZ, RZ, RZ ;  /* 0x000000ffff097224 */ /* 0x000fcc00078e00ff */
[----:B------:R-:W3:Y:S01]  /*39d0*/  @P3 LDG.E.EL R9, desc[UR6][R46.64] ;  /* 0x000000062e093981 */ /* 0x000ee2000c2e1900 */
[----:B------:R-:W-:Y:S01]  /*39e0*/  P2R R103, PR, RZ, 0x40 ;  /* 0x00000040ff677803 */ /* 0x000fe20000000000 */
[----:B------:R-:W-:Y:S01]  /*39f0*/  IMAD R5, R19, 0x400, R37 ;  /* 0x0000040013057824 */ /* 0x000fe200078e0225 */
[----:B---3--:R-:W-:Y:S02]  /*3a00*/  SEL R108, R9, 0xff800000, P3 ;  /* 0xff800000096c7807 */ /* 0x008fe40001800000 */
[----:B--2---:R-:W-:Y:S02]  /*3a10*/  SEL R9, R4, 0xff800000, P4 ;  /* 0xff80000004097807 */ /* 0x004fe40002000000 */
[-C--:B------:R-:W-:Y:S02]  /*3a20*/  FSETP.GEU.AND P6, PT, R45, R108.reuse, PT ;  /* 0x0000006c2d00720b */ /* 0x080fe40003fce000 */
[----:B------:R-:W-:Y:S02]  /*3a30*/  FSETP.GEU.AND P4, PT, R106, R9, PT ;  /* 0x000000096a00720b */ /* 0x000fe40003f8e000 */
[----:B------:R-:W-:-:S09]  /*3a40*/  FSETP.NAN.AND P3, PT, R108, R108, PT ;  /* 0x0000006c6c00720b */ /* 0x000fd20003f68000 */
[----:B------:R-:W-:Y:S02]  /*3a50*/  @P6 FSEL R108, R108, R45, P3 ;  /* 0x0000002d6c6c6208 */ /* 0x000fe40001800000 */
[----:B------:R-:W-:-:S04]  /*3a60*/  FSETP.NAN.AND P3, PT, R9, R9, PT ;  /* 0x000000090900720b */ /* 0x000fc80003f68000 */
[----:B------:R-:W-:Y:S02]  /*3a70*/  @P4 FSEL R9, R9, R106, P3 ;  /* 0x0000006a09094208 */ /* 0x000fe40001800000 */
[----:B------:R-:W-:Y:S01]  /*3a80*/  ISETP.LT.AND P3, PT, R19, 0x100, P1 ;  /* 0x000001001300780c */ /* 0x000fe20000f61270 */
[----:B------:R-:W-:Y:S02]  /*3a90*/  IMAD.MOV.U32 R45, RZ, RZ, RZ ;  /* 0x000000ffff2d7224 */ /* 0x000fe400078e00ff */
[----:B------:R-:W-:-:S10]  /*3aa0*/  IMAD.WIDE R4, R5, 0x4, R2 ;  /* 0x0000000405047825 */ /* 0x000fd400078e0202 */
        /* <DEDUP_REMOVED lines=41> */
[----:B------:R-:W-:-:S04]  /*3d40*/  IMAD R135, R11, 0x400, R35 ;  /* 0x000004000b877824 */ /* 0x000fc800078e0223 */
[----:B------:R-:W-:Y:S01]  /*3d50*/  IMAD.WIDE R8, R135, 0x4, R2 ;  /* 0x0000000487087825 */ /* 0x000fe200078e0202 */
[----:B--2---:R-:W-:-:S03]  /*3d60*/  SEL R137, R34, 0xff800000, P3 ;  /* 0xff80000022897807 */ /* 0x004fc60001800000 */
[----:B------:R-:W-:-:S06]  /*3d70*/  IMAD.MOV.U32 R34, RZ, RZ, RZ ;  /* 0x000000ffff227224 */ /* 0x000fcc00078e00ff */
[----:B------:R-:W2:Y:S01]  /*3d80*/  @P4 LDG.E.EL R34, desc[UR6][R8.64] ;  /* 0x0000000608224981 */ /* 0x000ea2000c2e1900 */
[----:B------:R-:W-:Y:S02]  /*3d90*/  P2R R109, PR, RZ, 0x40 ;  /* 0x00000040ff6d7803 */ /* 0x000fe40000000000 */
[-C--:B------:R-:W-:Y:S02]  /*3da0*/  FSETP.GEU.AND P6, PT, R47, R137.reuse, PT ;  /* 0x000000892f00720b */ /* 0x080fe40003fce000 */
[----:B------:R-:W-:Y:S01]  /*3db0*/  FSETP.NAN.AND P3, PT, R137, R137, PT ;  /* 0x000000898900720b */ /* 0x000fe20003f68000 */
[----:B------:R-:W-:-:S10]  /*3dc0*/  IMAD R5, R14, 0x400, R37 ;  /* 0x000004000e057824 */ /* 0x000fd400078e0225 */
[----:B------:R-:W-:Y:S02]  /*3dd0*/  @P6 FSEL R137, R137, R47, P3 ;  /* 0x0000002f89896208 */ /* 0x000fe40001800000 */
[----:B------:R-:W-:Y:S01]  /*3de0*/  CS2R R46, SRZ ;  /* 0x00000000002e7805 */ /* 0x000fe2000001ff00 */
        /* <DEDUP_REMOVED lines=26> */
[C---:B------:R-:W-:Y:S02]  /*3f90*/  ISETP.LT.AND P2, PT, R6.reuse, 0x100, P2 ;  /* 0x000001000600780c */ /* 0x040fe40001741270 */
        /* <DEDUP_REMOVED lines=24> */
[----:B------:R-:W-:Y:S01]  /*4120*/  FSETP.GEU.AND P5, PT, R47, R146, PT ;  /* 0x000000922f00720b */ /* 0x000fe20003fae000 */
[----:B------:R-:W-:-:S04]  /*4130*/  IMAD R5, R10, 0x400, R37 ;  /* 0x000004000a057824 */ /* 0x000fc800078e0225 */
[----:B------:R-:W-:Y:S01]  /*4140*/  IMAD.WIDE R4, R5, 0x4, R2 ;  /* 0x0000000405047825 */ /* 0x000fe200078e0202 */
[----:B--2---:R-:W-:-:S04]  /*4150*/  SEL R31, R31, 0xff800000, P2 ;  /* 0xff8000001f1f7807 */ /* 0x004fc80001000000 */
[----:B------:R-:W-:Y:S02]  /*4160*/  FSETP.GEU.AND P3, PT, R30, R31, PT ;  /* 0x0000001f1e00720b */ /* 0x000fe40003f6e000 */
[----:B------:R-:W-:-:S04]  /*4170*/  FSETP.NAN.AND P2, PT, R146, R146, PT ;  /* 0x000000929200720b */ /* 0x000fc80003f48000 */
[----:B------:R-:W-:Y:S02]  /*4180*/  @P5 FSEL R146, R146, R47, P2 ;  /* 0x0000002f92925208 */ /* 0x000fe40001000000 */
[----:B------:R-:W-:-:S05]  /*4190*/  FSETP.NAN.AND P2, PT, R31, R31, PT ;  /* 0x0000001f1f00720b */ /* 0x000fca0003f48000 */
[----:B------:R-:W-:Y:S02]  /*41a0*/  @P3 FSEL R31, R31, R30, P2 ;  /* 0x0000001e1f1f3208 */ /* 0x000fe40001000000 */
[----:B------:R-:W-:Y:S01]  /*41b0*/  ISETP.LT.AND P2, PT, R10, 0x100, P1 ;  /* 0x000001000a00780c */ /* 0x000fe20000f41270 */
[----:B------:R-:W-:-:S12]  /*41c0*/  IMAD.MOV.U32 R30, RZ, RZ, RZ ;  /* 0x000000ffff1e7224 */ /* 0x000fd800078e00ff */
[----:B------:R-:W2:Y:S01]  /*41d0*/  @P2 LDG.E.EL R30, desc[UR6][R4.64] ;  /* 0x00000006041e2981 */ /* 0x000ea2000c2e1900 */
[C---:B------:R-:W-:Y:S01]  /*41e0*/  ISETP.LT.AND P1, PT, R6.reuse, 0x100, P1 ;  /* 0x000001000600780c */ /* 0x040fe20000f21270 */
[----:B------:R-:W-:-:S04]  /*41f0*/  IMAD R9, R6, 0x400, R37 ;  /* 0x0000040006097824 */ /* 0x000fc800078e0225 */
[----:B------:R-:W-:Y:S01]  /*4200*/  IMAD.WIDE R8, R9, 0x4, R2 ;  /* 0x0000000409087825 */ /* 0x000fe200078e0202 */
[----:B--2---:R-:W-:-:S03]  /*4210*/  SEL R149, R30, 0xff800000, P2 ;  /* 0xff8000001e957807 */ /* 0x004fc60001000000 */
[----:B------:R-:W-:-:S06]  /*4220*/  IMAD.MOV.U32 R30, RZ, RZ, RZ ;  /* 0x000000ffff1e7224 */ /* 0x000fcc00078e00ff */
[----:B------:R-:W2:Y:S01]  /*4230*/  @P1 LDG.E.EL R30, desc[UR6][R8.64] ;  /* 0x00000006081e1981 */ /* 0x000ea2000c2e1900 */
[----:B------:R-:W-:Y:S02]  /*4240*/  P2R R144, PR, RZ, 0x8 ;  /* 0x00000008ff907803 */ /* 0x000fe40000000000 */
[----:B------:R-:W-:Y:S02]  /*4250*/  FSETP.GEU.AND P3, PT, R146, R149, PT ;  /* 0x000000959200720b */ /* 0x000fe40003f6e000 */
[----:B------:R-:W-:-:S04]  /*4260*/  ISETP.GT.AND P0, PT, R16, -0x1, P0 ;  /* 0xffffffff1000780c */ /* 0x000fc80000704270 */
[----:B------:R-:W-:Y:S01]  /*4270*/  ISETP.LT.AND P0, PT, R17, 0x100, P0 ;  /* 0x000001001100780c */ /* 0x000fe20000701270 */
[----:B------:R-:W-:-:S04]  /*4280*/  VIADD R151, R29, 0x20 ;  /* 0x000000201d977836 */ /* 0x000fc80000000000 */
[----:B------:R-:W-:Y:S02]  /*4290*/  IMAD R5, R28, 0x400, R151 ;  /* 0x000004001c057824 */ /* 0x000fe400078e0297 */
[----:B------:R-:W-:Y:S02]  /*42a0*/  IMAD.MOV.U32 R137, RZ, RZ, RZ ;  /* 0x000000ffff897224 */ /* 0x000fe400078e00ff */
[----:B------:R-:W-:Y:S01]  /*42b0*/  IMAD.WIDE R4, R5, 0x4, R2 ;  /* 0x0000000405047825 */ /* 0x000fe200078e0202 */
[----:B--2---:R-:W-:-:S04]  /*42c0*/  SEL R148, R30, 0xff800000, P1 ;  /* 0xff8000001e947807 */ /* 0x004fc80000800000 */
[----:B------:R-:W-:Y:S02]  /*42d0*/  FSETP.GEU.AND P2, PT, R31, R148, PT ;  /* 0x000000941f00720b */ /* 0x000fe40003f4e000 */
[----:B------:R-:W-:-:S04]  /*42e0*/  FSETP.NAN.AND P1, PT, R149, R149, PT ;  /* 0x000000959500720b */ /* 0x000fc80003f28000 */
[----:B------:R-:W-:Y:S02]  /*42f0*/  @P3 FSEL R149, R149, R146, P1 ;  /* 0x0000009295953208 */ /* 0x000fe40000800000 */
[----:B------:R-:W-:Y:S02]  /*4300*/  FSETP.NAN.AND P1, PT, R148, R148, PT ;  /* 0x000000949400720b */ /* 0x000fe40003f28000 */
[----:B------:R-:W-:-:S03]  /*4310*/  P2R R146, PR, RZ, 0x4 ;  /* 0x00000004ff927803 */ /* 0x000fc60000000000 */
[----:B------:R-:W-:Y:S02]  /*4320*/  @P2 FSEL R148, R148, R31, P1 ;  /* 0x0000001f94942208 */ /* 0x000fe40000800000 */
[----:B------:R-:W-:-:S13]  /*4330*/  ISETP.LT.AND P2, PT, R28, 0x100, P0 ;  /* 0x000001001c00780c */ /* 0x000fda0000741270 */
[----:B------:R-:W2:Y:S01]  /*4340*/  @P2 LDG.E.EL R137, desc[UR6][R4.64] ;  /* 0x0000000604892981 */ /* 0x000ea2000c2e1900 */
[----:B------:R-:W-:Y:S01]  /*4350*/  P2R R17, PR, RZ, 0x4 ;  /* 0x00000004ff117803 */ /* 0x000fe20000000000 */
[----:B------:R-:W-:Y:S02]  /*4360*/  IMAD R9, R25, 0x400, R151 ;  /* 0x0000040019097824 */ /* 0x000fe400078e0297 */
[----:B------:R-:W-:Y:S02]  /*4370*/  IMAD.MOV.U32 R16, RZ, RZ, RZ ;  /* 0x000000ffff107224 */ /* 0x000fe400078e00ff */
[----:B------:R-:W-:Y:S01]  /*4380*/  IMAD.WIDE R8, R9, 0x4, R2 ;  /* 0x0000000409087825 */ /* 0x000fe200078e0202 */
[----:B--2---:R-:W-:-:S04]  /*4390*/  SEL R137, R137, 0xff800000, P2 ;  /* 0xff80000089897807 */ /* 0x004fc80001000000 */
[-C--:B------:R-:W-:Y:S02]  /*43a0*/  FSETP.GEU.AND P2, PT, R33, R137.reuse, PT ;  /* 0x000000892100720b */ /* 0x080fe40003f4e000 */
[----:B------:R-:W-:Y:S02]  /*43b0*/  FSETP.NAN.AND P1, PT, R137, R137, PT ;  /* 0x000000898900720b */ /* 0x000fe40003f28000 */
[----:B------:R-:W-:-:S09]  /*43c0*/  P2R R150, PR, RZ, 0x4 ;  /* 0x00000004ff967803 */ /* 0x000fd20000000000 */
        /* <DEDUP_REMOVED lines=41> */
[----:B------:R-:W-:Y:S02]  /*4660*/  FSETP.NAN.AND P1, PT, R47, R47, PT ;  /* 0x0000002f2f00720b */ /* 0x000fe40003f28000 */
[----:B------:R-:W-:-:S09]  /*4670*/  P2R R155, PR, RZ, 0x4 ;  /* 0x00000004ff9b7803 */ /* 0x000fd20000000000 */
[----:B------:R-:W-:Y:S02]  /*4680*/  @P2 FSEL R47, R47, R40, P1 ;  /* 0x000000282f2f2208 */ /* 0x000fe40000800000 */
[----:B------:R-:W-:Y:S01]  /*4690*/  ISETP.LT.AND P2, PT, R21, 0x100, P0 ;  /* 0x000001001500780c */ /* 0x000fe20000741270 */
[----:B------:R-:W-:-:S12]  /*46a0*/  IMAD.MOV.U32 R40, RZ, RZ, RZ ;  /* 0x000000ffff287224 */ /* 0x000fd800078e00ff */
        /* <DEDUP_REMOVED lines=88> */
[----:B------:R-:W-:Y:S02]  /*4c30*/  P2R R48, PR, RZ, 0x2 ;  /* 0x00000002ff307803 */ /* 0x000fe40000000000 */
[----:B------:R-:W-:Y:S02]  /*4c40*/  P2R R162, PR, RZ, 0x10 ;  /* 0x00000010ffa27803 */ /* 0x000fe40000000000 */
[----:B------:R-:W-:Y:S01]  /*4c50*/  ISETP.NE.AND P4, PT, R17, RZ, PT ;  /* 0x000000ff1100720c */ /* 0x000fe20003f85270 */
[----:B------:R-:W-:Y:S01]  /*4c60*/  IMAD R17, R10, 0x400, R151 ;  /* 0x000004000a117824 */ /* 0x000fe200078e0297 */
[----:B------:R-:W-:Y:S02]  /*4c70*/  P2R R164, PR, RZ, 0x4 ;  /* 0x00000004ffa47803 */ /* 0x000fe40000000000 */
[----:B------:R-:W-:Y:S01]  /*4c80*/  ISETP.NE.AND P2, PT, R30, RZ, PT ;  /* 0x000000ff1e00720c */ /* 0x000fe20003f45270 */
[----:B------:R-:W-:-:S02]  /*4c90*/  IMAD.MOV.U32 R30, RZ, RZ, RZ ;  /* 0x000000ffff1e7224 */ /* 0x000fc400078e00ff */
[----:B------:R-:W-:Y:S01]  /*4ca0*/  IMAD.WIDE R16, R17, 0x4, R2 ;  /* 0x0000000411107825 */ /* 0x000fe200078e0202 */
[----:B--2---:R-:W-:-:S04]  /*4cb0*/  SEL R35, R35, 0xff800000, P6 ;  /* 0xff80000023237807 */ /* 0x004fc80003000000 */
[-C--:B------:R-:W-:Y:S02]  /*4cc0*/  FSETP.GEU.AND P3, PT, R34, R35.reuse, PT ;  /* 0x000000232200720b */ /* 0x080fe40003f6e000 */
[----:B------:R-:W-:-:S11]  /*4cd0*/  FSETP.NAN.AND P1, PT, R35, R35, PT ;  /* 0x000000232300720b */ /* 0x000fd60003f28000 */
[----:B------:R-:W-:Y:S02]  /*4ce0*/  @P3 FSEL R35, R35, R34, P1 ;  /* 0x0000002223233208 */ /* 0x000fe40000800000 */
[----:B------:R-:W-:-:S13]  /*4cf0*/  ISETP.LT.AND P1, PT, R10, 0x100, P0 ;  /* 0x000001000a00780c */ /* 0x000fda0000721270 */
[----:B------:R1:W2:Y:S01]  /*4d00*/  @P1 LDG.E.EL R30, desc[UR6][R16.64] ;  /* 0x00000006101e1981 */ /* 0x0002a2000c2e1900 */
[----:B------:R-:W-:Y:S02]  /*4d10*/  P2R R46, PR, RZ, 0x8 ;  /* 0x00000008ff2e7803 */ /* 0x000fe40000000000 */
[----:B------:R-:W-:Y:S02]  /*4d20*/  P2R R170, PR, RZ, 0x2 ;  /* 0x00000002ffaa7803 */ /* 0x000fe40000000000 */
[C---:B------:R-:W-:Y:S01]  /*4d30*/  ISETP.LT.AND P0, PT, R6.reuse, 0x100, P0 ;  /* 0x000001000600780c */ /* 0x040fe20000701270 */
[----:B------:R-:W-:Y:S02]  /*4d40*/  IMAD R5, R6, 0x400, R151 ;  /* 0x0000040006057824 */ /* 0x000fe400078e0297 */
[----:B------:R-:W-:Y:S02]  /*4d50*/  VIADD R29, R29, 0x21 ;  /* 0x000000211d1d7836 */ /* 0x000fe40000000000 */
[----:B------:R-:W-:Y:S01]  /*4d60*/  IMAD.WIDE R4, R5, 0x4, R2 ;  /* 0x0000000405047825 */ /* 0x000fe200078e0202 */
[----:B-1----:R-:W-:-:S03]  /*4d70*/  CS2R R16, SRZ ;  /* 0x0000000000107805 */ /* 0x002fc6000001ff00 */
[----:B------:R-:W-:-:S04]  /*4d80*/  IMAD R9, R28, 0x400, R29 ;  /* 0x000004001c097824 */ /* 0x000fc800078e021d */
[----:B------:R-:W-:-:S05]  /*4d90*/  IMAD.WIDE R8, R9, 0x4, R2 ;  /* 0x0000000409087825 */ /* 0x000fca00078e0202 */
[----:B------:R1:W3:Y:S02]  /*4da0*/  @P4 LDG.E.EL R16, desc[UR6][R8.64] ;  /* 0x0000000608104981 */ /* 0x0002e4000c2e1900 */
[----:B-1----:R-:W-:-:S04]  /*4db0*/  IMAD R9, R27, 0x400, R29 ;  /* 0x000004001b097824 */ /* 0x002fc800078e021d */
[----:B------:R-:W-:Y:S01]  /*4dc0*/  IMAD.WIDE R8, R9, 0x4, R2 ;  /* 0x0000000409087825 */ /* 0x000fe200078e0202 */
[----:B--2---:R-:W-:-:S04]  /*4dd0*/  SEL R30, R30, 0xff800000, P1 ;  /* 0xff8000001e1e7807 */ /* 0x004fc80000800000 */
[-C--:B------:R-:W-:Y:S02]  /*4de0*/  FSETP.GEU.AND P3, PT, R149, R30.reuse, PT ;  /* 0x0000001e9500720b */ /* 0x080fe40003f6e000 */
[----:B------:R-:W-:Y:S02]  /*4df0*/  FSETP.NAN.AND P1, PT, R30, R30, PT ;  /* 0x0000001e1e00720b */ /* 0x000fe40003f28000 */
[----:B------:R-:W-:-:S09]  /*4e00*/  P2R R34, PR, RZ, 0x8 ;  /* 0x00000008ff227803 */ /* 0x000fd20000000000 */
[----:B------:R-:W-:Y:S02]  /*4e10*/  @P3 FSEL R30, R30, R149, P1 ;  /* 0x000000951e1e3208 */ /* 0x000fe40000800000 */
[----:B------:R-:W-:Y:S01]  /*4e20*/  ISETP.NE.AND P3, PT, R33, RZ, PT ;  /* 0x000000ff2100720c */ /* 0x000fe20003f65270 */
[----:B------:R-:W-:-:S06]  /*4e30*/  IMAD.MOV.U32 R33, RZ, RZ, RZ ;  /* 0x000000ffff217224 */ /* 0x000fcc00078e00ff */
[----:B------:R1:W2:Y:S02]  /*4e40*/  @P0 LDG.E.EL R33, desc[UR6][R4.64] ;  /* 0x0000000604210981 */ /* 0x0002a4000c2e1900 */
[----:B-1----:R-:W-:-:S04]  /*4e50*/  IMAD R5, R25, 0x400, R29 ;  /* 0x0000040019057824 */ /* 0x002fc800078e021d */
[----:B------:R-:W-:-:S04]  /*4e60*/  IMAD.WIDE R4, R5, 0x4, R2 ;  /* 0x0000000405047825 */ /* 0x000fc800078e0202 */
[----:B------:R-:W-:Y:S01]  /*4e70*/  IMAD.MOV.U32 R25, RZ, RZ, RZ ;  /* 0x000000ffff197224 */ /* 0x000fe200078e00ff */
[----:B------:R1:W4:Y:S01]  /*4e80*/  @P2 LDG.E.EL R17, desc[UR6][R4.64] ;  /* 0x0000000604112981 */ /* 0x000322000c2e1900 */
[----:B------:R-:W-:-:S04]  /*4e90*/  ISETP.NE.AND P1, PT, R166, RZ, PT ;  /* 0x000000ffa600720c */ /* 0x000fc80003f25270 */
[----:B------:R5:W4:Y:S01]  /*4ea0*/  @P3 LDG.E.EL R25, desc[UR6][R8.64] ;  /* 0x0000000608193981 */ /* 0x000b22000c2e1900 */
[----:B-1----:R-:W-:Y:S02]  /*4eb0*/  IMAD R5, R26, 0x400, R29 ;  /* 0x000004001a057824 */ /* 0x002fe400078e021d */
[----:B------:R-:W-:Y:S02]  /*4ec0*/  IMAD.MOV.U32 R26, RZ, RZ, RZ ;  /* 0x000000ffff1a7224 */ /* 0x000fe400078e00ff */
[----:B------:R-:W-:-:S05]  /*4ed0*/  IMAD.WIDE R4, R5, 0x4, R2 ;  /* 0x0000000405047825 */ /* 0x000fca00078e0202 */
[----:B------:R1:W4:Y:S01]  /*4ee0*/  @P1 LDG.E.EL R26, desc[UR6][R4.64] ;  /* 0x00000006041a1981 */ /* 0x000322000c2e1900 */
[----:B------:R-:W-:Y:S02]  /*4ef0*/  P2R R161, PR, RZ, 0x20 ;  /* 0x00000020ffa17803 */ /* 0x000fe40000000000 */
[----:B---3--:R-:W-:-:S04]  /*4f00*/  SEL R16, R16, 0xff800000, P4 ;  /* 0xff80000010107807 */ /* 0x008fc80002000000 */
[----:B------:R-:W-:Y:S02]  /*4f10*/  FSETP.GEU.AND P4, PT, R137, R16, PT ;  /* 0x000000108900720b */ /* 0x000fe40003f8e000 */
[----:B------:R-:W-:Y:S01]  /*4f20*/  P2R R166, PR, RZ, 0x1 ;  /* 0x00000001ffa67803 */ /* 0x000fe20000000000 */
[--C-:B-----5:R-:W-:Y:S02]  /*4f30*/  IMAD R9, R18, 0x400, R29.reuse ;  /* 0x0000040012097824 */ /* 0x120fe400078e021d */
[----:B------:R-:W-:Y:S02]  /*4f40*/  IMAD.MOV.U32 R18, RZ, RZ, RZ ;  /* 0x000000ffff127224 */ /* 0x000fe400078e00ff */
[----:B-1----:R-:W-:Y:S02]  /*4f50*/  IMAD R5, R21, 0x400, R29 ;  /* 0x0000040015057824 */ /* 0x002fe400078e021d */
[----:B------:R-:W-:-:S04]  /*4f60*/  IMAD.WIDE R8, R9, 0x4, R2 ;  /* 0x0000000409087825 */ /* 0x000fc800078e0202 */
[----:B------:R-:W-:Y:S02]  /*4f70*/  IMAD.MOV.U32 R21, RZ, RZ, RZ ;  /* 0x000000ffff157224 */ /* 0x000fe400078e00ff */
[----:B------:R-:W-:Y:S01]  /*4f80*/  IMAD.WIDE R4, R5, 0x4, R2 ;  /* 0x0000000405047825 */ /* 0x000fe200078e0202 */
[----:B--2---:R-:W-:-:S04]  /*4f90*/  SEL R33, R33, 0xff800000, P0 ;  /* 0xff80000021217807 */ /* 0x004fc80000000000 */
[-C--:B------:R-:W-:Y:S02]  /*4fa0*/  FSETP.GEU.AND P5, PT, R148, R33.reuse, PT ;  /* 0x000000219400720b */ /* 0x080fe40003fae000 */
[----:B------:R-:W-:-:S11]  /*4fb0*/  FSETP.NAN.AND P0, PT, R33, R33, PT ;  /* 0x000000212100720b */ /* 0x000fd60003f08000 */
[----:B------:R-:W-:Y:S02]  /*4fc0*/  @P5 FSEL R33, R33, R148, P0 ;  /* 0x0000009421215208 */ /* 0x000fe40000000000 */
[C---:B------:R-:W-:Y:S02]  /*4fd0*/  FSETP.NAN.AND P0, PT, R16.reuse, R16, PT ;  /* 0x000000101000720b */ /* 0x040fe40003f08000 */
[----:B----4-:R-:W-:Y:S02]  /*4fe0*/  SEL R17, R17, 0xff800000, P2 ;  /* 0xff80000011117807 */ /* 0x010fe40001000000 */
[----:B------:R-:W-:Y:S02]  /*4ff0*/  P2R R148, PR, RZ, 0x10 ;  /* 0x00000010ff947803 */ /* 0x000fe40000000000 */
[----:B------:R-:W-:Y:S02]  /*5000*/  @P4 SEL R16, R16, R137, P0 ;  /* 0x0000008910104207 */ /* 0x000fe40000000000 */
[----:B------:R-:W-:-:S02]  /*5010*/  FSETP.GEU.AND P4, PT, R156, R17, PT ;  /* 0x000000119c00720b */ /* 0x000fc40003f8e000 */
[----:B------:R-:W-:-:S04]  /*5020*/  SEL R25, R25, 0xff800000, P3 ;  /* 0xff80000019197807 */ /* 0x000fc80001800000 */
[----:B------:R-:W-:Y:S02]  /*5030*/  FSETP.GEU.AND P3, PT, R49, R25, PT ;  /* 0x000000193100720b */ /* 0x000fe40003f6e000 */
[----:B------:R-:W-:Y:S02]  /*5040*/  FSETP.NAN.AND P0, PT, R17, R17, PT ;  /* 0x000000111100720b */ /* 0x000fe40003f08000 */
[----:B------:R-:W-:-:S03]  /*5050*/  SEL R26, R26, 0xff800000, P1 ;  /* 0xff8000001a1a7807 */ /* 0x000fc60000800000 */
[----:B------:R-:W-:Y:S02]  /*5060*/  @P4 SEL R17, R17, R156, P0 ;  /* 0x0000009c11114207 */ /* 0x000fe40000000000 */
[C---:B------:R-:W-:Y:S02]  /*5070*/  FSETP.NAN.AND P0, PT, R25.reuse, R25, PT ;  /* 0x000000191900720b */ /* 0x040fe40003f08000 */
[----:B------:R-:W-:Y:S02]  /*5080*/  P2R R151, PR, RZ, 0x8 ;  /* 0x00000008ff977803 */ /* 0x000fe40000000000 */
[----:B------:R-:W-:Y:S02]  /*5090*/  @P3 SEL R25, R25, R49, P0 ;  /* 0x0000003119193207 */ /* 0x000fe40000000000 */
[-C--:B------:R-:W-:Y:S02]  /*50a0*/  FSETP.GEU.AND P3, PT, R143, R26.reuse, PT ;  /* 0x0000001a8f00720b */ /* 0x080fe40003f6e000 */
[----:B------:R-:W-:-:S02]  /*50b0*/  FSETP.NAN.AND P0, PT, R26, R26, PT ;  /* 0x0000001a1a00720b */ /* 0x000fc40003f08000 */
[----:B------:R-:W-:-:S09]  /*50c0*/  ISETP.NE.AND P2, PT, R168, RZ, PT ;  /* 0x000000ffa800720c */ /* 0x000fd20003f45270 */
[----:B------:R-:W-:Y:S02]  /*50d0*/  @P3 SEL R26, R26, R143, P0 ;  /* 0x0000008f1a1a3207 */ /* 0x000fe40000000000 */
[----:B------:R-:W-:Y:S02]  /*50e0*/  ISETP.NE.AND P0, PT, R167, RZ, PT ;  /* 0x000000ffa700720c */ /* 0x000fe40003f05270 */
[----:B------:R1:W2:Y:S11]  /*50f0*/  @P2 LDG.E.EL R21, desc[UR6][R4.64] ;  /* 0x0000000604152981 */ /* 0x0002b6000c2e1900 */
[----:B------:R3:W4:Y:S01]  /*5100*/  @P0 LDG.E.EL R18, desc[UR6][R8.64] ;  /* 0x0000000608120981 */ /* 0x000722000c2e1900 */
[----:B------:R-:W-:Y:S01]  /*5110*/  ISETP.NE.AND P1, PT, R169, RZ, PT ;  /* 0x000000ffa900720c */ /* 0x000fe20003f25270 */
[----:B-1----:R-:W-:-:S02]  /*5120*/  IMAD R5, R22, 0x400, R29 ;  /* 0x0000040016057824 */ /* 0x002fc400078e021d */
[----:B------:R-:W-:Y:S02]  /*5130*/  IMAD.MOV.U32 R22, RZ, RZ, RZ ;  /* 0x000000ffff167224 */ /* 0x000fe400078e00ff */
[----:B---3--:R-:W-:Y:S02]  /*5140*/  IMAD R9, R20, 0x400, R29 ;  /* 0x0000040014097824 */ /* 0x008fe400078e021d */
[----:B------:R-:W-:Y:S02]  /*5150*/  IMAD.MOV.U32 R20, RZ, RZ, RZ ;  /* 0x000000ffff147224 */ /* 0x000fe400078e00ff */
[----:B------:R-:W-:-:S04]  /*5160*/  IMAD.WIDE R8, R9, 0x4, R2 ;  /* 0x0000000409087825 */ /* 0x000fc800078e0202 */
[----:B------:R-:W-:-:S05]  /*5170*/  IMAD.WIDE R4, R5, 0x4, R2 ;  /* 0x0000000405047825 */ /* 0x000fca00078e0202 */
[----:B------:R-:W3:Y:S01]  /*5180*/  @P1 LDG.E.EL R22, desc[UR6][R4.64] ;  /* 0x0000000604161981 */ /* 0x000ee2000c2e1900 */
[----:B--2---:R-:W-:Y:S02]  /*5190*/  SEL R21, R21, 0xff800000, P2 ;  /* 0xff80000015157807 */ /* 0x004fe40001000000 */
[----:B----4-:R-:W-:-:S04]  /*51a0*/  SEL R18, R18, 0xff800000, P0 ;  /* 0xff80000012127807 */ /* 0x010fc80000000000 */
[-C--:B------:R-:W-:Y:S02]  /*51b0*/  FSETP.GEU.AND P2, PT, R47, R18.reuse, PT ;  /* 0x000000122f00720b */ /* 0x080fe40003f4e000 */
[----:B------:R-:W-:Y:S02]  /*51c0*/  FSETP.NAN.AND P0, PT, R18, R18, PT ;  /* 0x000000121200720b */ /* 0x000fe40003f08000 */
[----:B------:R-:W-:-:S09]  /*51d0*/  P2R R143, PR, RZ, 0x4 ;  /* 0x00000004ff8f7803 */ /* 0x000fd20000000000 */
[----:B------:R-:W-:Y:S02]  /*51e0*/  @P2 SEL R18, R18, R47, P0 ;  /* 0x0000002f12122207 */ /* 0x000fe40000000000 */
[-C--:B------:R-:W-:Y:S02]  /*51f0*/  FSETP.GEU.AND P2, PT, R40, R21.reuse, PT ;  /* 0x000000152800720b */ /* 0x080fe40003f4e000 */
[----:B------:R-:W-:-:S11]  /*5200*/  FSETP.NAN.AND P0, PT, R21, R21, PT ;  /* 0x000000151500720b */ /* 0x000fd60003f08000 */
[----:B------:R-:W-:Y:S02]  /*5210*/  @P2 SEL R21, R21, R40, P0 ;  /* 0x0000002815152207 */ /* 0x000fe40000000000 */
[----:B------:R-:W-:-:S13]  /*5220*/  ISETP.NE.AND P0, PT, R160, RZ, PT ;  /* 0x000000ffa000720c */ /* 0x000fda0003f05270 */
[----:B------:R1:W2:Y:S01]  /*5230*/  @P0 LDG.E.EL R20, desc[UR6][R8.64] ;  /* 0x0000000608140981 */ /* 0x0002a2000c2e1900 */
[----:B---3--:R-:W-:Y:S01]  /*5240*/  SEL R27, R22, 0xff800000, P1 ;  /* 0xff800000161b7807 */ /* 0x008fe20000800000 */
[----:B------:R-:W-:Y:S02]  /*5250*/  IMAD.MOV.U32 R22, RZ, RZ, RZ ;  /* 0x000000ffff167224 */ /* 0x000fe400078e00ff */
[----:B-1----:R-:W-:-:S04]  /*5260*/  IMAD R9, R24, 0x400, R29 ;  /* 0x0000040018097824 */ /* 0x002fc800078e021d */
[----:B------:R-:W-:Y:S01]  /*5270*/  IMAD.WIDE R8, R9, 0x4, R2 ;  /* 0x0000000409087825 */ /* 0x000fe200078e0202 */
[----:B--2---:R-:W-:-:S04]  /*5280*/  SEL R20, R20, 0xff800000, P0 ;  /* 0xff80000014147807 */ /* 0x004fc80000000000 */
[-C--:B------:R-:W-:Y:S02]  /*5290*/  FSETP.GEU.AND P1, PT, R37, R20.reuse, PT ;  /* 0x000000142500720b */ /* 0x080fe40003f2e000 */
[----:B------:R-:W-:Y:S02]  /*52a0*/  FSETP.NAN.AND P0, PT, R20, R20, PT ;  /* 0x000000141400720b */ /* 0x000fe40003f08000 */
[----:B------:R-:W-:-:S09]  /*52b0*/  P2R R40, PR, RZ, 0x2 ;  /* 0x00000002ff287803 */ /* 0x000fd20000000000 */
[----:B------:R-:W-:Y:S02]  /*52c0*/  @P1 SEL R20, R20, R37, P0 ;  /* 0x0000002514141207 */ /* 0x000fe40000000000 */
[-C--:B------:R-:W-:Y:S02]  /*52d0*/  FSETP.GEU.AND P1, PT, R38, R27.reuse, PT ;  /* 0x0000001b2600720b */ /* 0x080fe40003f2e000 */
[----:B------:R-:W-:Y:S02]  /*52e0*/  FSETP.NAN.AND P0, PT, R27, R27, PT ;  /* 0x0000001b1b00720b */ /* 0x000fe40003f08000 */
[----:B------:R-:W-:-:S09]  /*52f0*/  P2R R156, PR, RZ, 0x2 ;  /* 0x00000002ff9c7803 */ /* 0x000fd20000000000 */
[----:B------:R-:W-:Y:S02]  /*5300*/  @P1 SEL R27, R27, R38, P0 ;  /* 0x000000261b1b1207 */ /* 0x000fe40000000000 */
[----:B------:R-:W-:-:S13]  /*5310*/  ISETP.NE.AND P1, PT, R165, RZ, PT ;  /* 0x000000ffa500720c */ /* 0x000fda0003f25270 */
[----:B------:R1:W2:Y:S01]  /*5320*/  @P1 LDG.E.EL R22, desc[UR6][R8.64] ;  /* 0x0000000608161981 */ /* 0x0002a2000c2e1900 */
[----:B------:R-:W-:Y:S02]  /*5330*/  P2R R49, PR, RZ, 0x8 ;  /* 0x00000008ff317803 */ /* 0x000fe40000000000 */
[----:B------:R-:W-:Y:S02]  /*5340*/  ISETP.NE.AND P3, PT, R163, RZ, PT ;  /* 0x000000ffa300720c */ /* 0x000fe40003f65270 */
[----:B------:R-:W-:Y:S01]  /*5350*/  P2R R149, PR, RZ, 0x20 ;  /* 0x00000020ff957803 */ /* 0x000fe20000000000 */
[----:B-1----:R-:W-:Y:S02]  /*5360*/  IMAD R9, R19, 0x400, R29 ;  /* 0x0000040013097824 */ /* 0x002fe400078e021d */
[----:B------:R-:W-:Y:S02]  /*5370*/  IMAD.MOV.U32 R19, RZ, RZ, RZ ;  /* 0x000000ffff137224 */ /* 0x000fe400078e00ff */
[----:B------:R-:W-:Y:S01]  /*5380*/  IMAD.WIDE R8, R9, 0x4, R2 ;  /* 0x0000000409087825 */ /* 0x000fe200078e0202 */
[----:B------:R-:W-:-:S02]  /*5390*/  ISETP.NE.AND P5, PT, R161, RZ, PT ;  /* 0x000000ffa100720c */ /* 0x000fc40003fa5270 */
[----:B------:R-:W-:Y:S02]  /*53a0*/  P2R R47, PR, RZ, 0x4 ;  /* 0x00000004ff2f7803 */ /* 0x000fe40000000000 */
[----:B------:R-:W-:Y:S01]  /*53b0*/  ISETP.NE.AND P2, PT, R164, RZ, PT ;  /* 0x000000ffa400720c */ /* 0x000fe20003f45270 */
[----:B------:R1:W3:Y:S01]  /*53c0*/  @P3 LDG.E.EL R19, desc[UR6][R8.64] ;  /* 0x0000000608133981 */ /* 0x0002e2000c2e1900 */
[--C-:B------:R-:W-:Y:S02]  /*53d0*/  IMAD R5, R23, 0x400, R29.reuse ;  /* 0x0000040017057824 */ /* 0x100fe400078e021d */
[----:B-1----:R-:W-:Y:S02]  /*53e0*/  IMAD R9, R14, 0x400, R29 ;  /* 0x000004000e097824 */ /* 0x002fe400078e021d */
[----:B------:R-:W-:Y:S02]  /*53f0*/  IMAD.MOV.U32 R14, RZ, RZ, RZ ;  /* 0x000000ffff0e7224 */ /* 0x000fe400078e00ff */
[----:B------:R-:W-:-:S04]  /*5400*/  IMAD.WIDE R8, R9, 0x4, R2 ;  /* 0x0000000409087825 */ /* 0x000fc800078e0202 */
[----:B------:R-:W-:Y:S01]  /*5410*/  IMAD.WIDE R4, R5, 0x4, R2 ;  /* 0x0000000405047825 */ /* 0x000fe200078e0202 */
[----:B------:R-:W4:Y:S01]  /*5420*/  @P5 LDG.E.EL R14, desc[UR6][R8.64] ;  /* 0x00000006080e5981 */ /* 0x000f22000c2e1900 */
[----:B--2---:R-:W-:Y:S02]  /*5430*/  SEL R37, R22, 0xff800000, P1 ;  /* 0xff80000016257807 */ /* 0x004fe40000800000 */
[----:B------:R-:W-:-:S06]  /*5440*/  IMAD.MOV.U32 R22, RZ, RZ, RZ ;  /* 0x000000ffff167224 */ /* 0x000fcc00078e00ff */
[----:B------:R1:W2:Y:S01]  /*5450*/  @P2 LDG.E.EL R22, desc[UR6][R4.64] ;  /* 0x0000000604162981 */ /* 0x0002a2000c2e1900 */
[----:B------:R-:W-:Y:S02]  /*5460*/  P2R R137, PR, RZ, 0x10 ;  /* 0x00000010ff897803 */ /* 0x000fe40000000000 */
[----:B------:R-:W-:Y:S01]  /*5470*/  ISETP.NE.AND P4, PT, R162, RZ, PT ;  /* 0x000000ffa200720c */ /* 0x000fe20003f85270 */
[----:B-1----:R-:W-:Y:S02]  /*5480*/  IMAD R5, R15, 0x400, R29 ;  /* 0x000004000f057824 */ /* 0x002fe400078e021d */
[----:B------:R-:W-:Y:S02]  /*5490*/  IMAD.MOV.U32 R15, RZ, RZ, RZ ;  /* 0x000000ffff0f7224 */ /* 0x000fe400078e00ff */
[----:B------:R-:W-:-:S08]  /*54a0*/  IMAD.WIDE R4, R5, 0x4, R2 ;  /* 0x0000000405047825 */ /* 0x000fd000078e0202 */
[----:B------:R1:W5:Y:S01]  /*54b0*/  @P4 LDG.E.EL R15, desc[UR6][R4.64] ;  /* 0x00000006040f4981 */ /* 0x000362000c2e1900 */
[--C-:B------:R-:W-:Y:S02]  /*54c0*/  IMAD R9, R10, 0x400, R29.reuse ;  /* 0x000004000a097824 */ /* 0x100fe400078e021d */
[----:B-1----:R-:W-:Y:S01]  /*54d0*/  IMAD R5, R11, 0x400, R29 ;  /* 0x000004000b057824 */ /* 0x002fe200078e021d */
[----:B----4-:R-:W-:Y:S02]  /*54e0*/  SEL R28, R14, 0xff800000, P5 ;  /* 0xff8000000e1c7807 */ /* 0x010fe40002800000 */
[----:B------:R-:W-:Y:S01]  /*54f0*/  ISETP.NE.AND P5, PT, R170, RZ, PT ;  /* 0x000000ffaa00720c */ /* 0x000fe20003fa5270 */
[----:B------:R-:W-:Y:S02]  /*5500*/  IMAD.MOV.U32 R11, RZ, RZ, RZ ;  /* 0x000000ffff0b7224 */ /* 0x000fe400078e00ff */
[----:B------:R-:W-:-:S04]  /*5510*/  IMAD.WIDE R4, R5, 0x4, R2 ;  /* 0x0000000405047825 */ /* 0x000fc800078e0202 */
[----:B------:R-:W-:Y:S01]  /*5520*/  IMAD.MOV.U32 R10, RZ, RZ, RZ ;  /* 0x000000ffff0a7224 */ /* 0x000fe200078e00ff */
[----:B------:R1:W4:Y:S01]  /*5530*/  @P6 LDG.E.EL R11, desc[UR6][R4.64] ;  /* 0x00000006040b6981 */ /* 0x000322000c2e1900 */
[----:B------:R-:W-:Y:S02]  /*5540*/  IMAD R29, R6, 0x400, R29 ;  /* 0x00000400061d7824 */ /* 0x000fe400078e021d */
[----:B------:R-:W-:-:S04]  /*5550*/  IMAD.WIDE R8, R9, 0x4, R2 ;  /* 0x0000000409087825 */ /* 0x000fc800078e0202 */
[----:B------:R-:W-:Y:S01]  /*5560*/  IMAD.WIDE R2, R29, 0x4, R2 ;  /* 0x000000041d027825 */ /* 0x000fe200078e0202 */
[----:B------:R-:W4:Y:S03]  /*5570*/  @P5 LDG.E.EL R10, desc[UR6][R8.64] ;  /* 0x00000006080a5981 */ /* 0x000f26000c2e1900 */
[----:B-1----:R-:W-:Y:S01]  /*5580*/  IMAD.MOV.U32 R4, RZ, RZ, RZ ;  /* 0x000000ffff047224 */ /* 0x002fe200078e00ff */
[----:B--2---:R-:W-:Y:S02]  /*5590*/  SEL R22, R22, 0xff800000, P2 ;  /* 0xff80000016167807 */ /* 0x004fe40001000000 */
[----:B------:R-:W-:-:S13]  /*55a0*/  ISETP.NE.AND P2, PT, R166, RZ, PT ;  /* 0x000000ffa600720c */ /* 0x000fda0003f45270 */
[----:B------:R1:W2:Y:S01]  /*55b0*/  @P2 LDG.E.EL R4, desc[UR6][R2.64] ;  /* 0x0000000602042981 */ /* 0x0002a2000c2e1900 */
[-C--:B------:R-:W-:Y:S02]  /*55c0*/  FSETP.GEU.AND P1, PT, R36, R37.reuse, PT ;  /* 0x000000252400720b */ /* 0x080fe40003f2e000 */
[----:B------:R-:W-:Y:S02]  /*55d0*/  FSETP.NAN.AND P0, PT, R37, R37, PT ;  /* 0x000000252500720b */ /* 0x000fe40003f08000 */
[----:B------:R-:W-:-:S09]  /*55e0*/  P2R R38, PR, RZ, 0x2 ;  /* 0x00000002ff267803 */ /* 0x000fd20000000000 */
[----:B------:R-:W-:Y:S02]  /*55f0*/  @P1 SEL R37, R37, R36, P0 ;  /* 0x0000002425251207 */ /* 0x000fe40000000000 */
[-C--:B------:R-:W-:Y:S02]  /*5600*/  FSETP.GEU.AND P1, PT, R41, R22.reuse, PT ;  /* 0x000000162900720b */ /* 0x080fe40003f2e000 */
[----:B------:R-:W-:Y:S02]  /*5610*/  FSETP.NAN.AND P0, PT, R22, R22, PT ;  /* 0x000000161600720b */ /* 0x000fe40003f08000 */
[----:B---3--:R-:W-:Y:S02]  /*5620*/  SEL R19, R19, 0xff800000, P3 ;  /* 0xff80000013137807 */ /* 0x008fe40001800000 */
[----:B------:R-:W-:-:S07]  /*5630*/  P2R R160, PR, RZ, 0x2 ;  /* 0x00000002ffa07803 */ /* 0x000fce0000000000 */
[----:B------:R-:W-:Y:S02]  /*5640*/  @P1 SEL R22, R22, R41, P0 ;  /* 0x0000002916161207 */ /* 0x000fe40000000000 */
[-C--:B------:R-:W-:Y:S02]  /*5650*/  FSETP.GEU.AND P1, PT, R32, R19.reuse, PT ;  /* 0x000000132000720b */ /* 0x080fe40003f2e000 */
[----:B------:R-:W-:Y:S02]  /*5660*/  FSETP.NAN.AND P0, PT, R19, R19, PT ;  /* 0x000000131300720b */ /* 0x000fe40003f08000 */
[----:B-----5:R-:W-:Y:S02]  /*5670*/  SEL R24, R15, 0xff800000, P4 ;  /* 0xff8000000f187807 */ /* 0x020fe40002000000 */
[----:B------:R-:W-:-:S07]  /*5680*/  FSETP.GEU.AND P4, PT, R31, R28, PT ;  /* 0x0000001c1f00720b */ /* 0x000fce0003f8e000 */
[----:B------:R-:W-:Y:S02]  /*5690*/  @P1 SEL R19, R19, R32, P0 ;  /* 0x0000002013131207 */ /* 0x000fe40000000000 */
[-C--:B------:R-:W-:Y:S01]  /*56a0*/  FSETP.GEU.AND P0, PT, R39, R24.reuse, PT ;  /* 0x000000182700720b */ /* 0x080fe20003f0e000 */
[----:B------:R-:W3:Y:S01]  /*56b0*/  S2UR UR5, SR_CgaCtaId ;  /* 0x00000000000579c3 */ /* 0x000ee20000008800 */
[----:B----4-:R-:W-:Y:S02]  /*56c0*/  SEL R32, R11, 0xff800000, P6 ;  /* 0xff8000000b207807 */ /* 0x010fe40003000000 */
[----:B------:R-:W-:Y:S02]  /*56d0*/  P2R R41, PR, RZ, 0x2 ;  /* 0x00000002ff297803 */ /* 0x000fe40000000000 */
[----:B------:R-:W-:Y:S02]  /*56e0*/  FSETP.NAN.AND P1, PT, R24, R24, PT ;  /* 0x000000181800720b */ /* 0x000fe40003f28000 */
[----:B------:R-:W-:-:S02]  /*56f0*/  FSETP.GEU.AND P3, PT, R35, R32, PT ;  /* 0x000000202300720b */ /* 0x000fc40003f6e000 */
[----:B------:R-:W-:-:S03]  /*5700*/  SEL R11, R10, 0xff800000, P5 ;  /* 0xff8000000a0b7807 */ /* 0x000fc60002800000 */
[----:B------:R-:W-:Y:S02]  /*5710*/  @P0 SEL R24, R24, R39, P1 ;  /* 0x0000002718180207 */ /* 0x000fe40000800000 */
[----:B------:R-:W-:-:S04]  /*5720*/  FSETP.NAN.AND P1, PT, R28, R28, PT ;  /* 0x0000001c1c00720b */ /* 0x000fc80003f28000 */
[----:B------:R-:W-:Y:S02]  /*5730*/  @P4 SEL R28, R28, R31, P1 ;  /* 0x0000001f1c1c4207 */ /* 0x000fe40000800000 */
[----:B------:R-:W-:-:S04]  /*5740*/  FSETP.NAN.AND P1, PT, R32, R32, PT ;  /* 0x000000202000720b */ /* 0x000fc80003f28000 */
[----:B------:R-:W-:Y:S02]  /*5750*/  @P3 SEL R32, R32, R35, P1 ;  /* 0x0000002320203207 */ /* 0x000fe40000800000 */
[----:B------:R-:W-:Y:S01]  /*5760*/  FSETP.NAN.AND P1, PT, R11, R11, PT ;  /* 0x0000000b0b00720b */ /* 0x000fe20003f28000 */
[----:B-1----:R-:W-:Y:S01]  /*5770*/  IMAD.SHL.U32 R2, R0, 0x40, RZ ;  /* 0x0000004000027824 */ /* 0x002fe200078e00ff */
[----:B------:R-:W-:Y:S02]  /*5780*/  UMOV UR4, 0x400 ;  /* 0x0000040000047882 */ /* 0x000fe40000000000 */
[----:B---3--:R-:W-:Y:S02]  /*5790*/  UPRMT UR4, UR5, 0x654, UR4 ;  /* 0x0000065405047896 */ /* 0x008fe40008000004 */
[----:B------:R-:W-:-:S04]  /*57a0*/  LOP3.LUT R2, R2, 0xfc0, RZ, 0xc0, !PT ;  /* 0x00000fc002027812 */ /* 0x000fc800078ec0ff */
[C---:B------:R-:W-:Y:S02]  /*57b0*/  LOP3.LUT R15, R2.reuse, R7, RZ, 0xfc, !PT ;  /* 0x00000007020f7212 */ /* 0x040fe400078efcff */
[----:B------:R-:W-:-:S05]  /*57c0*/  LEA.HI R14, R2, UR4, RZ, 0x1e ;  /* 0x00000004020e7c11 */ /* 0x000fca000f8ff0ff */
[----:B------:R-:W-:-:S05]  /*57d0*/  IMAD R23, R15, 0x4, R14 ;  /* 0x000000040f177824 */ /* 0x000fca00078e020e */
[----:B------:R-:W-:Y:S04]  /*57e0*/  STS [R23], R16 ;  /* 0x0000001017007388 */ /* 0x000fe80000000800 */
[----:B------:R1:W-:Y:S04]  /*57f0*/  STS [R23+0x10], R17 ;  /* 0x0000101117007388 */ /* 0x0003e80000000800 */
[----:B------:R-:W-:Y:S04]  /*5800*/  STS [R23+0x20], R25 ;  /* 0x0000201917007388 */ /* 0x000fe80000000800 */
[----:B------:R-:W-:Y:S04]  /*5810*/  STS [R23+0x30], R26 ;  /* 0x0000301a17007388 */ /* 0x000fe80000000800 */
[----:B------:R-:W-:Y:S04]  /*5820*/  STS [R23+0x40], R18 ;  /* 0x0000401217007388 */ /* 0x000fe80000000800 */
[----:B------:R-:W-:Y:S04]  /*5830*/  STS [R23+0x50], R21 ;  /* 0x0000501517007388 */ /* 0x000fe80000000800 */
[----:B------:R-:W-:Y:S04]  /*5840*/  STS [R23+0x60], R20 ;  /* 0x0000601417007388 */ /* 0x000fe80000000800 */
[----:B------:R-:W-:Y:S04]  /*5850*/  STS [R23+0x70], R27 ;  /* 0x0000701b17007388 */ /* 0x000fe80000000800 */
[----:B------:R-:W-:Y:S04]  /*5860*/  STS [R23+0x80], R37 ;  /* 0x0000802517007388 */ /* 0x000fe80000000800 */
[----:B------:R-:W-:Y:S04]  /*5870*/  STS [R23+0x90], R22 ;  /* 0x0000901617007388 */ /* 0x000fe80000000800 */
[----:B------:R3:W-:Y:S04]  /*5880*/  STS [R23+0xa0], R19 ;  /* 0x0000a01317007388 */ /* 0x0007e80000000800 */
[----:B------:R-:W-:Y:S04]  /*5890*/  STS [R23+0xb0], R24 ;  /* 0x0000b01817007388 */ /* 0x000fe80000000800 */
[----:B------:R-:W-:Y:S04]  /*58a0*/  STS [R23+0xc0], R28 ;  /* 0x0000c01c17007388 */ /* 0x000fe80000000800 */
[----:B------:R-:W-:Y:S01]  /*58b0*/  STS [R23+0xd0], R32 ;  /* 0x0000d02017007388 */ /* 0x000fe20000000800 */
[C---:B-1----:R-:W-:Y:S01]  /*58c0*/  IMAD.SHL.U32 R17, R0.reuse, 0x4, RZ ;  /* 0x0000000400117824 */ /* 0x042fe200078e00ff */
[----:B------:R-:W-:-:S04]  /*58d0*/  LOP3.LUT R2, R0, 0xf0, RZ, 0xc0, !PT ;  /* 0x000000f000027812 */ /* 0x000fc800078ec0ff */
[----:B------:R-:W-:Y:S01]  /*58e0*/  LOP3.LUT R16, R17, 0x3fc, RZ, 0xc0, !PT ;  /* 0x000003fc11107812 */ /* 0x000fe200078ec0ff */
[----:B------:R-:W-:Y:S01]  /*58f0*/  VIADD R3, R2, UR4 ;  /* 0x0000000402037c36 */ /* 0x000fe20008000000 */
[----:B------:R-:W-:-:S04]  /*5900*/  LOP3.LUT R8, R12, 0x3c, R17, 0xf8, !PT ;  /* 0x0000003c0c087812 */ /* 0x000fc800078ef811 */
[----:B------:R-:W-:-:S04]  /*5910*/  SHF.R.S32.HI R5, RZ, 0x1f, R8 ;  /* 0x0000001fff057819 */ /* 0x000fc80000011408 */
[----:B------:R-:W-:Y:S02]  /*5920*/  LEA.HI R9, R5, R8, RZ, 0x6 ;  /* 0x0000000805097211 */ /* 0x000fe400078f30ff */
[----:B---3--:R-:W-:-:S03]  /*5930*/  SHF.R.U32.HI R19, RZ, 0x4, R0 ;  /* 0x00000004ff137819 */ /* 0x008fc60000011600 */
[C---:B------:R-:W-:Y:S01]  /*5940*/  IMAD.SHL.U32 R10, R9.reuse, 0x100, RZ ;  /* 0x00000100090a7824 */ /* 0x040fe200078e00ff */
[----:B------:R-:W-:-:S04]  /*5950*/  LOP3.LUT R9, R9, 0xffffffc0, RZ, 0xc0, !PT ;  /* 0xffffffc009097812 */ /* 0x000fc800078ec0ff */
[----:B------:R-:W-:Y:S02]  /*5960*/  LOP3.LUT R18, R10, 0xffffc000, RZ, 0xc0, !PT ;  /* 0xffffc0000a127812 */ /* 0x000fe400078ec0ff */
[----:B------:R-:W-:Y:S02]  /*5970*/  SGXT.U32 R10, R19, 0x4 ;  /* 0x00000004130a781a */ /* 0x000fe40000000000 */
[----:B------:R-:W-:Y:S02]  /*5980*/  ISETP.NE.AND P6, PT, R134, RZ, PT ;  /* 0x000000ff8600720c */ /* 0x000fe40003fc5270 */
[----:B------:R-:W-:Y:S02]  /*5990*/  P2R R39, PR, RZ, 0x1 ;  /* 0x00000001ff277803 */ /* 0x000fe40000000000 */
[----:B------:R-:W-:Y:S02]  /*59a0*/  LOP3.LUT R19, R13, R10, RZ, 0xfc, !PT ;  /* 0x0000000a0d137212 */ /* 0x000fe400078efcff */
[----:B------:R-:W-:-:S02]  /*59b0*/  ISETP.NE.AND P0, PT, R138, RZ, PT ;  /* 0x000000ff8a00720c */ /* 0x000fc40003f05270 */
[----:B------:R-:W-:Y:S02]  /*59c0*/  IADD3 R18, R18, R8, -R9 ;  /* 0x0000000812127210 */ /* 0x000fe40007ffe809 */
[----:B------:R-:W-:-:S03]  /*59d0*/  SEL R29, RZ, 0x1, !P6 ;  /* 0x00000001ff1d7807 */ /* 0x000fc60007000000 */
[----:B------:R-:W-:Y:S01]  /*59e0*/  IMAD R21, R19, 0x40, R18 ;  /* 0x0000004013157824 */ /* 0x000fe200078e0212 */
[----:B--2---:R-:W-:Y:S02]  /*59f0*/  SEL R36, R4, 0xff800000, P2 ;  /* 0xff80000004247807 */ /* 0x004fe40001000000 */
[----:B------:R-:W-:Y:S02]  /*5a00*/  FSETP.GEU.AND P2, PT, R30, R11, PT ;  /* 0x0000000b1e00720b */ /* 0x000fe40003f4e000 */
[----:B------:R-:W-:-:S11]  /*5a10*/  FSETP.NAN.AND P5, PT, R36, R36, PT ;  /* 0x000000242400720b */ /* 0x000fd60003fa8000 */
[----:B------:R-:W-:Y:S02]  /*5a20*/  @P2 SEL R11, R11, R30, P1 ;  /* 0x0000001e0b0b2207 */ /* 0x000fe40000800000 */
[----:B------:R-:W-:-:S03]  /*5a30*/  FSETP.GEU.AND P1, PT, R33, R36, PT ;  /* 0x000000242100720b */ /* 0x000fc60003f2e000 */
[----:B------:R-:W-:Y:S10]  /*5a40*/  STS [R23+0xe0], R11 ;  /* 0x0000e00b17007388 */ /* 0x000ff40000000800 */
[----:B------:R-:W-:-:S05]  /*5a50*/  @P1 SEL R36, R36, R33, P5 ;  /* 0x0000002124241207 */ /* 0x000fca0002800000 */
[----:B------:R-:W-:Y:S01]  /*5a60*/  STS [R23+0xf0], R36 ;  /* 0x0000f02417007388 */ /* 0x000fe20000000800 */
[----:B------:R-:W-:Y:S02]  /*5a70*/  P2R R33, PR, RZ, 0x2 ;  /* 0x00000002ff217803 */ /* 0x000fe40000000000 */
[----:B------:R-:W-:Y:S01]  /*5a80*/  ISETP.NE.AND P1, PT, R111, RZ, PT ;  /* 0x000000ff6f00720c */ /* 0x000fe20003f25270 */
[----:B------:R-:W-:Y:S01]  /*5a90*/  IMAD R4, R16, 0x4, R3 ;  /* 0x0000000410047824 */ /* 0x000fe200078e0203 */
[----:B------:R-:W-:Y:S02]  /*5aa0*/  BAR.SYNC.DEFER_BLOCKING 0x0 ;  /* 0x0000000000007b1d */ /* 0x000fe40000010000 */
[----:B------:R-:W-:Y:S02]  /*5ab0*/  P2R R166, PR, RZ, 0x2 ;  /* 0x00000002ffa67803 */ /* 0x000fe40000000000 */
[----:B------:R-:W-:-:S04]  /*5ac0*/  ISETP.NE.AND P1, PT, R112, RZ, PT ;  /* 0x000000ff7000720c */ /* 0x000fc80003f25270 */
[----:B------:R-:W1:Y:S01]  /*5ad0*/  LDC.64 R2, c[0x0][0x218] ;  /* 0x00008600ff027b82 */ /* 0x000e620000000a00 */
[----:B------:R-:W-:Y:S02]  /*5ae0*/  P2R R165, PR, RZ, 0x2 ;  /* 0x00000002ffa57803 */ /* 0x000fe40000000000 */
[----:B------:R-:W-:-:S04]  /*5af0*/  ISETP.NE.AND P1, PT, R118, RZ, PT ;  /* 0x000000ff7600720c */ /* 0x000fc80003f25270 */
[----:B------:R-:W-:Y:S02]  /*5b00*/  P2R R164, PR, RZ, 0x2 ;  /* 0x00000002ffa47803 */ /* 0x000fe40000000000 */
[----:B------:R-:W-:Y:S01]  /*5b10*/  ISETP.NE.AND P1, PT, R117, RZ, PT ;  /* 0x000000ff7500720c */ /* 0x000fe20003f25270 */
[----:B------:R-:W2:Y:S03]  /*5b20*/  LDS.128 R4, [R4] ;  /* 0x0000000004047984 */ /* 0x000ea60000000c00 */
[----:B------:R-:W-:Y:S02]  /*5b30*/  P2R R163, PR, RZ, 0x2 ;  /* 0x00000002ffa37803 */ /* 0x000fe40000000000 */
[----:B------:R-:W-:-:S04]  /*5b40*/  ISETP.NE.AND P1, PT, R125, RZ, PT ;  /* 0x000000ff7d00720c */ /* 0x000fc80003f25270 */
[----:B------:R-:W-:Y:S02]  /*5b50*/  P2R R162, PR, RZ, 0x2 ;  /* 0x00000002ffa27803 */ /* 0x000fe40000000000 */
[----:B------:R-:W-:-:S04]  /*5b60*/  ISETP.NE.AND P1, PT, R124, RZ, PT ;  /* 0x000000ff7c00720c */ /* 0x000fc80003f25270 */
[----:B------:R-:W-:Y:S02]  /*5b70*/  P2R R161, PR, RZ, 0x2 ;  /* 0x00000002ffa17803 */ /* 0x000fe40000000000 */
[----:B------:R-:W-:Y:S02]  /*5b80*/  ISETP.NE.AND P1, PT, R133, RZ, PT ;  /* 0x000000ff8500720c */ /* 0x000fe40003f25270 */
[----:B------:R-:W-:Y:S02]  /*5b90*/  ISETP.GE.AND P5, PT, R8, 0x100, PT ;  /* 0x000001000800780c */ /* 0x000fe40003fa6270 */
[----:B------:R-:W-:Y:S02]  /*5ba0*/  P2R R138, PR, RZ, 0x2 ;  /* 0x00000002ff8a7803 */ /* 0x000fe40000000000 */
[----:B------:R-:W-:Y:S02]  /*5bb0*/  ISETP.NE.AND P1, PT, R132, RZ, PT ;  /* 0x000000ff8400720c */ /* 0x000fe40003f25270 */
[----:B------:R-:W-:-:S02]  /*5bc0*/  LOP3.LUT R8, R16, 0x400, RZ, 0xfc, !PT ;  /* 0x0000040010087812 */ /* 0x000fc400078efcff */
[----:B------:R-:W-:Y:S02]  /*5bd0*/  ISETP.LT.AND P6, PT, R19, 0x100, !P5 ;  /* 0x000001001300780c */ /* 0x000fe40006fc1270 */
[----:B------:R-:W-:Y:S02]  /*5be0*/  P2R R133, PR, RZ, 0x2 ;  /* 0x00000002ff857803 */ /* 0x000fe40000000000 */
[----:B------:R-:W-:Y:S02]  /*5bf0*/  SHF.R.U32.HI R8, RZ, 0x2, R8 ;  /* 0x00000002ff087819 */ /* 0x000fe40000011608 */
[----:B------:R-:W-:Y:S01]  /*5c00*/  ISETP.NE.AND P1, PT, R116, RZ, PT ;  /* 0x000000ff7400720c */ /* 0x000fe20003f25270 */
[----:B-1----:R-:W-:Y:S01]  /*5c10*/  IMAD.WIDE R20, R21, 0x4, R2 ;  /* 0x0000000415147825 */ /* 0x002fe200078e0202 */
[----:B------:R-:W-:Y:S02]  /*5c20*/  LOP3.LUT R8, R8, 0x1f0, RZ, 0xc0, !PT ;  /* 0x000001f008087812 */ /* 0x000fe400078ec0ff */
[----:B------:R-:W-:-:S02]  /*5c30*/  P2R R132, PR, RZ, 0x2 ;  /* 0x00000002ff847803 */ /* 0x000fc40000000000 */
[----:B------:R-:W-:Y:S01]  /*5c40*/  ISETP.NE.AND P1, PT, R115, RZ, PT ;  /* 0x000000ff7300720c */ /* 0x000fe20003f25270 */
[----:B------:R-:W-:Y:S01]  /*5c50*/  VIADD R9, R8, UR4 ;  /* 0x0000000408097c36 */ /* 0x000fe20008000000 */
[----:B--2---:R1:W-:Y:S02]  /*5c60*/  @P6 STG.E.128 desc[UR6][R20.64], R4 ;  /* 0x0000000414006986 */ /* 0x0043e4000c101d06 */
[----:B------:R-:W-:Y:S02]  /*5c70*/  P2R R125, PR, RZ, 0x2 ;  /* 0x00000002ff7d7803 */ /* 0x000fe40000000000 */
[----:B------:R-:W-:Y:S01]  /*5c80*/  ISETP.NE.AND P1, PT, R114, RZ, PT ;  /* 0x000000ff7200720c */ /* 0x000fe20003f25270 */
[----:B------:R-:W-:-:S03]  /*5c90*/  IMAD R9, R16, 0x4, R9 ;  /* 0x0000000410097824 */ /* 0x000fc600078e0209 */
[----:B------:R-:W-:Y:S02]  /*5ca0*/  P2R R124, PR, RZ, 0x2 ;  /* 0x00000002ff7c7803 */ /* 0x000fe40000000000 */
[----:B------:R-:W-:Y:S01]  /*5cb0*/  ISETP.NE.AND P1, PT, R120, RZ, PT ;  /* 0x000000ff7800720c */ /* 0x000fe20003f25270 */
[----:B------:R-:W2:Y:S01]  /*5cc0*/  LDS.128 R8, [R9+0x1000] ;  /* 0x0010000009087984 */ /* 0x000ea20000000c00 */
[----:B-1----:R-:W-:-:S04]  /*5cd0*/  LOP3.LUT R4, R16, 0x800, RZ, 0xfc, !PT ;  /* 0x0000080010047812 */ /* 0x002fc800078efcff */
[----:B------:R-:W-:Y:S02]  /*5ce0*/  SHF.R.U32.HI R4, RZ, 0x2, R4 ;  /* 0x00000002ff047819 */ /* 0x000fe40000011604 */
[----:B------:R-:W-:Y:S02]  /*5cf0*/  P2R R120, PR, RZ, 0x2 ;  /* 0x00000002ff787803 */ /* 0x000fe40000000000 */
[----:B------:R-:W-:Y:S02]  /*5d00*/  LOP3.LUT R4, R4, 0x2f0, RZ, 0xc0, !PT ;  /* 0x000002f004047812 */ /* 0x000fe400078ec0ff */
[----:B------:R-:W-:-:S03]  /*5d10*/  ISETP.NE.AND P1, PT, R119, RZ, PT ;  /* 0x000000ff7700720c */ /* 0x000fc60003f25270 */
[----:B------:R-:W-:Y:S01]  /*5d20*/  VIADD R5, R4, UR4 ;  /* 0x0000000404057c36 */ /* 0x000fe20008000000 */
[----:B------:R-:W-:Y:S02]  /*5d30*/  P2R R118, PR, RZ, 0x2 ;  /* 0x00000002ff767803 */ /* 0x000fe40000000000 */
[----:B------:R-:W-:Y:S01]  /*5d40*/  ISETP.NE.AND P1, PT, R127, RZ, PT ;  /* 0x000000ff7f00720c */ /* 0x000fe20003f25270 */
[----:B------:R-:W-:-:S03]  /*5d50*/  IMAD R5, R16, 0x4, R5 ;  /* 0x0000000410057824 */ /* 0x000fc600078e0205 */
[----:B------:R-:W-:Y:S02]  /*5d60*/  P2R R117, PR, RZ, 0x2 ;  /* 0x00000002ff757803 */ /* 0x000fe40000000000 */
[----:B------:R-:W-:Y:S01]  /*5d70*/  ISETP.NE.AND P1, PT, R126, RZ, PT ;  /* 0x000000ff7e00720c */ /* 0x000fe20003f25270 */
[----:B------:R-:W1:Y:S03]  /*5d80*/  LDS.128 R4, [R5+0x2000] ;  /* 0x0020000005047984 */ /* 0x000e660000000c00 */
[----:B------:R-:W-:Y:S02]  /*5d90*/  P2R R116, PR, RZ, 0x2 ;  /* 0x00000002ff747803 */ /* 0x000fe40000000000 */
[----:B------:R-:W-:Y:S02]  /*5da0*/  ISETP.NE.AND P1, PT, R128, RZ, PT ;  /* 0x000000ff8000720c */ /* 0x000fe40003f25270 */
[----:B------:R-:W-:-:S02]  /*5db0*/  LOP3.LUT R25, R19, 0x10, RZ, 0xfc, !PT ;  /* 0x0000001013197812 */ /* 0x000fc400078efcff */
[----:B------:R-:W-:Y:S02]  /*5dc0*/  P2R R115, PR, RZ, 0x2 ;  /* 0x00000002ff737803 */ /* 0x000fe40000000000 */
[----:B------:R-:W-:Y:S02]  /*5dd0*/  ISETP.NE.AND P1, PT, R130, RZ, PT ;  /* 0x000000ff8200720c */ /* 0x000fe40003f25270 */
[----:B------:R-:W-:Y:S02]  /*5de0*/  ISETP.LT.AND P6, PT, R25, 0x100, !P5 ;  /* 0x000001001900780c */ /* 0x000fe40006fc1270 */
[----:B------:R-:W-:Y:S02]  /*5df0*/  P2R R114, PR, RZ, 0x2 ;  /* 0x00000002ff727803 */ /* 0x000fe40000000000 */
[----:B------:R-:W-:Y:S01]  /*5e00*/  ISETP.NE.AND P1, PT, R129, RZ, PT ;  /* 0x000000ff8100720c */ /* 0x000fe20003f25270 */
[----:B------:R-:W-:-:S03]  /*5e10*/  IMAD R23, R25, 0x40, R18 ;  /* 0x0000004019177824 */ /* 0x000fc600078e0212 */
[----:B------:R-:W-:Y:S02]  /*5e20*/  P2R R112, PR, RZ, 0x2 ;  /* 0x00000002ff707803 */ /* 0x000fe40000000000 */
[----:B------:R-:W-:Y:S01]  /*5e30*/  ISETP.NE.AND P1, PT, R122, RZ, PT ;  /* 0x000000ff7a00720c */ /* 0x000fe20003f25270 */
[----:B------:R-:W-:Y:S01]  /*5e40*/  IMAD.WIDE R22, R23, 0x4, R2 ;  /* 0x0000000417167825 */ /* 0x000fe200078e0202 */
[----:B------:R-:W-:Y:S02]  /*5e50*/  LOP3.LUT R25, R19, 0x20, RZ, 0xfc, !PT ;  /* 0x0000002013197812 */ /* 0x000fe400078efcff */
[----:B------:R-:W-:Y:S02]  /*5e60*/  P2R R111, PR, RZ, 0x2 ;  /* 0x00000002ff6f7803 */ /* 0x000fe40000000000 */
[----:B------:R-:W-:Y:S01]  /*5e70*/  ISETP.NE.AND P1, PT, R121, RZ, PT ;  /* 0x000000ff7900720c */ /* 0x000fe20003f25270 */
[----:B--2---:R2:W-:Y:S01]  /*5e80*/  @P6 STG.E.128 desc[UR6][R22.64], R8 ;  /* 0x0000000816006986 */ /* 0x0045e2000c101d06 */
[C---:B------:R-:W-:Y:S01]  /*5e90*/  ISETP.LT.AND P6, PT, R25.reuse, 0x100, !P5 ;  /* 0x000001001900780c */ /* 0x040fe20006fc1270 */
[----:B------:R-:W-:-:S04]  /*5ea0*/  IMAD R21, R25, 0x40, R18 ;  /* 0x0000004019157824 */ /* 0x000fc800078e0212 */
[----:B------:R-:W-:Y:S01]  /*5eb0*/  IMAD.WIDE R20, R21, 0x4, R2 ;  /* 0x0000000415147825 */ /* 0x000fe200078e0202 */
[----:B--2---:R-:W-:Y:S02]  /*5ec0*/  SEL R8, RZ, 0x1, !P1 ;  /* 0x00000001ff087807 */ /* 0x004fe40004800000 */
[----:B------:R-:W-:-:S04]  /*5ed0*/  ISETP.NE.AND P1, PT, R111, RZ, PT ;  /* 0x000000ff6f00720c */ /* 0x000fc80003f25270 */
[----:B------:R-:W-:Y:S02]  /*5ee0*/  SEL R9, RZ, 0x1, !P1 ;  /* 0x00000001ff097807 */ /* 0x000fe40004800000 */
[----:B------:R-:W-:-:S04]  /*5ef0*/  ISETP.NE.AND P1, PT, R112, RZ, PT ;  /* 0x000000ff7000720c */ /* 0x000fc80003f25270 */
[----:B------:R-:W-:Y:S02]  /*5f00*/  SEL R10, RZ, 0x1, !P1 ;  /* 0x00000001ff0a7807 */ /* 0x000fe40004800000 */
[----:B------:R-:W-:Y:S01]  /*5f10*/  ISETP.NE.AND P1, PT, R114, RZ, PT ;  /* 0x000000ff7200720c */ /* 0x000fe20003f25270 */
[----:B-1----:R1:W-:Y:S01]  /*5f20*/  @P6 STG.E.128 desc[UR6][R20.64], R4 ;  /* 0x0000000414006986 */ /* 0x0023e2000c101d06 */
[----:B------:R-:W-:Y:S02]  /*5f30*/  ISETP.NE.AND P6, PT, R51, RZ, PT ;  /* 0x000000ff3300720c */ /* 0x000fe40003fc5270 */
[----:B------:R-:W-:-:S04]  /*5f40*/  SEL R11, RZ, 0x1, !P1 ;  /* 0x00000001ff0b7807 */ /* 0x000fc80004800000 */
[----:B------:R-:W-:Y:S02]  /*5f50*/  SEL R11, R11, 0x2, P6 ;  /* 0x000000020b0b7807 */ /* 0x000fe40003000000 */
[----:B------:R-:W-:-:S04]  /*5f60*/  ISETP.NE.AND P6, PT, R84, RZ, PT ;  /* 0x000000ff5400720c */ /* 0x000fc80003fc5270 */
[----:B------:R-:W-:Y:S02]  /*5f70*/  P2R R84, PR, RZ, 0x40 ;  /* 0x00000040ff547803 */ /* 0x000fe40000000000 */
        /* <DEDUP_REMOVED lines=30> */
[----:B------:R-:W-:Y:S02]  /*6160*/  ISETP.NE.AND P6, PT, R60, RZ, PT ;  /* 0x000000ff3c00720c */ /* 0x000fe40003fc5270 */
[----:B------:R-:W-:Y:S02]  /*6170*/  ISETP.NE.AND P1, PT, R115, RZ, PT ;  /* 0x000000ff7300720c */ /* 0x000fe40003f25270 */
[----:B------:R-:W-:Y:S02]  /*6180*/  P2R R60, PR, RZ, 0x40 ;  /* 0x00000040ff3c7803 */ /* 0x000fe40000000000 */
[----:B------:R-:W-:Y:S02]  /*6190*/  ISETP.NE.AND P6, PT, R59, RZ, PT ;  /* 0x000000ff3b00720c */ /* 0x000fe40003fc5270 */
[----:B------:R-:W-:-:S02]  /*61a0*/  SEL R22, RZ, 0x1, !P1 ;  /* 0x00000001ff167807 */ /* 0x000fc40004800000 */
[----:B------:R-:W-:Y:S02]  /*61b0*/  P2R R51, PR, RZ, 0x40 ;  /* 0x00000040ff337803 */ /* 0x000fe40000000000 */
[----:B------:R-:W-:Y:S02]  /*61c0*/  ISETP.NE.AND P6, PT, R58, RZ, PT ;  /* 0x000000ff3a00720c */ /* 0x000fe40003fc5270 */
[----:B------:R-:W-:Y:S02]  /*61d0*/  ISETP.NE.AND P1, PT, R116, RZ, PT ;  /* 0x000000ff7400720c */ /* 0x000fe40003f25270 */
[----:B------:R-:W-:Y:S02]  /*61e0*/  P2R R37, PR, RZ, 0x20 ;  /* 0x00000020ff257803 */ /* 0x000fe40000000000 */
[----:B------:R-:W-:Y:S02]  /*61f0*/  ISETP.NE.AND P5, PT, R50, RZ, PT ;  /* 0x000000ff3200720c */ /* 0x000fe40003fa5270 */
[----:B------:R-:W-:-:S02]  /*6200*/  P2R R50, PR, RZ, 0x40 ;  /* 0x00000040ff327803 */ /* 0x000fc40000000000 */
[----:B------:R-:W-:Y:S02]  /*6210*/  SEL R23, RZ, 0x1, !P1 ;  /* 0x00000001ff177807 */ /* 0x000fe40004800000 */
[----:B------:R-:W-:Y:S02]  /*6220*/  ISETP.NE.AND P6, PT, R57, RZ, PT ;  /* 0x000000ff3900720c */ /* 0x000fe40003fc5270 */
[----:B------:R-:W-:Y:S02]  /*6230*/  ISETP.NE.AND P1, PT, R117, RZ, PT ;  /* 0x000000ff7500720c */ /* 0x000fe40003f25270 */
[----:B------:R-:W-:Y:S02]  /*6240*/  P2R R36, PR, RZ, 0x40 ;  /* 0x00000040ff247803 */ /* 0x000fe40000000000 */
[----:B------:R-:W-:Y:S02]  /*6250*/  SEL R24, RZ, 0x1, !P1 ;  /* 0x00000001ff187807 */ /* 0x000fe40004800000 */
[----:B------:R-:W-:-:S02]  /*6260*/  ISETP.NE.AND P6, PT, R56, RZ, PT ;  /* 0x000000ff3800720c */ /* 0x000fc40003fc5270 */
[----:B------:R-:W-:Y:S02]  /*6270*/  ISETP.NE.AND P1, PT, R118, RZ, PT ;  /* 0x000000ff7600720c */ /* 0x000fe40003f25270 */
[----:B------:R-:W-:Y:S02]  /*6280*/  P2R R32, PR, RZ, 0x40 ;  /* 0x00000040ff207803 */ /* 0x000fe40000000000 */
[----:B------:R-:W-:Y:S02]  /*6290*/  SEL R25, RZ, 0x1, !P1 ;  /* 0x00000001ff197807 */ /* 0x000fe40004800000 */
[----:B------:R-:W-:Y:S02]  /*62a0*/  ISETP.NE.AND P6, PT, R55, RZ, PT ;  /* 0x000000ff3700720c */ /* 0x000fe40003fc5270 */
[----:B------:R-:W-:Y:S02]  /*62b0*/  ISETP.NE.AND P1, PT, R120, RZ, PT ;  /* 0x000000ff7800720c */ /* 0x000fe40003f25270 */
[----:B------:R-:W-:-:S02]  /*62c0*/  P2R R28, PR, RZ, 0x40 ;  /* 0x00000040ff1c7803 */ /* 0x000fc40000000000 */
[----:B------:R-:W-:Y:S02]  /*62d0*/  SEL R26, RZ, 0x1, !P1 ;  /* 0x00000001ff1a7807 */ /* 0x000fe40004800000 */
[----:B------:R-:W-:Y:S02]  /*62e0*/  ISETP.NE.AND P6, PT, R54, RZ, PT ;  /* 0x000000ff3600720c */ /* 0x000fe40003fc5270 */
[----:B------:R-:W-:Y:S02]  /*62f0*/  ISETP.NE.AND P1, PT, R124, RZ, PT ;  /* 0x000000ff7c00720c */ /* 0x000fe40003f25270 */
[----:B-1----:R-:W-:Y:S02]  /*6300*/  P2R R21, PR, RZ, 0x40 ;  /* 0x00000040ff157803 */ /* 0x002fe40000000000 */
[----:B------:R-:W-:Y:S02]  /*6310*/  SEL R27, RZ, 0x1, !P1 ;  /* 0x00000001ff1b7807 */ /* 0x000fe40004800000 */
[----:B------:R-:W-:-:S02]  /*6320*/  ISETP.NE.AND P6, PT, R52, RZ, PT ;  /* 0x000000ff3400720c */ /* 0x000fc40003fc5270 */
[----:B------:R-:W-:Y:S02]  /*6330*/  ISETP.NE.AND P1, PT, R125, RZ, PT ;  /* 0x000000ff7d00720c */ /* 0x000fe40003f25270 */
[----:B------:R-:W-:Y:S02]  /*6340*/  P2R R20, PR, RZ, 0x40 ;  /* 0x00000040ff147803 */ /* 0x000fe40000000000 */
[----:B------:R-:W-:Y:S02]  /*6350*/  SEL R4, RZ, 0x1, !P1 ;  /* 0x00000001ff047807 */ /* 0x000fe40004800000 */
[----:B------:R-:W-:Y:S02]  /*6360*/  ISETP.NE.AND P6, PT, R53, RZ, PT ;  /* 0x000000ff3500720c */ /* 0x000fe40003fc5270 */
[----:B------:R-:W-:Y:S02]  /*6370*/  ISETP.NE.AND P1, PT, R132, RZ, PT ;  /* 0x000000ff8400720c */ /* 0x000fe40003f25270 */
[----:B------:R-:W-:-:S02]  /*6380*/  SEL R4, R4, 0x2, P6 ;  /* 0x0000000204047807 */ /* 0x000fc40003000000 */
[----:B------:R-:W-:Y:S02]  /*6390*/  SEL R5, RZ, 0x1, !P1 ;  /* 0x00000001ff057807 */ /* 0x000fe40004800000 */
[----:B------:R-:W-:Y:S02]  /*63a0*/  ISETP.NE.AND P6, PT, R20, RZ, PT ;  /* 0x000000ff1400720c */ /* 0x000fe40003fc5270 */
[----:B------:R-:W-:Y:S02]  /*63b0*/  ISETP.NE.AND P1, PT, R133, RZ, PT ;  /* 0x000000ff8500720c */ /* 0x000fe40003f25270 */
[----:B------:R-:W-:Y:S02]  /*63c0*/  SEL R5, R5, 0x2, P6 ;  /* 0x0000000205057807 */ /* 0x000fe40003000000 */
[----:B------:R-:W-:Y:S02]  /*63d0*/  SEL R6, RZ, 0x1, !P1 ;  /* 0x00000001ff067807 */ /* 0x000fe40004800000 */
[----:B------:R-:W-:-:S02]  /*63e0*/  ISETP.NE.AND P6, PT, R21, RZ, PT ;  /* 0x000000ff1500720c */ /* 0x000fc40003fc5270 */
[----:B------:R-:W-:Y:S02]  /*63f0*/  ISETP.NE.AND P1, PT, R138, RZ, PT ;  /* 0x000000ff8a00720c */ /* 0x000fe40003f25270 */
[----:B------:R-:W-:Y:S02]  /*6400*/  SEL R6, R6, 0x2, P6 ;  /* 0x0000000206067807 */ /* 0x000fe40003000000 */
[----:B------:R-:W-:Y:S02]  /*6410*/  SEL R7, RZ, 0x1, !P1 ;  /* 0x00000001ff077807 */ /* 0x000fe40004800000 */
[----:B------:R-:W-:Y:S02]  /*6420*/  ISETP.NE.AND P6, PT, R28, RZ, PT ;  /* 0x000000ff1c00720c */ /* 0x000fe40003fc5270 */
[----:B------:R-:W-:Y:S02]  /*6430*/  ISETP.NE.AND P1, PT, R161, RZ, PT ;  /* 0x000000ffa100720c */ /* 0x000fe40003f25270 */
[----:B------:R-:W-:-:S02]  /*6440*/  SEL R7, R7, 0x2, P6 ;  /* 0x0000000207077807 */ /* 0x000fc40003000000 */
[----:B------:R-:W-:Y:S02]  /*6450*/  SEL R29, R29, 0x2, P1 ;  /* 0x000000021d1d7807 */ /* 0x000fe40000800000 */
[----:B------:R-:W-:Y:S02]  /*6460*/  ISETP.NE.AND P6, PT, R32, RZ, PT ;  /* 0x000000ff2000720c */ /* 0x000fe40003fc5270 */
[----:B------:R-:W-:Y:S02]  /*6470*/  SEL R30, RZ, 0x1, !P0 ;  /* 0x00000001ff1e7807 */ /* 0x000fe40004000000 */
[----:B------:R-:W-:Y:S02]  /*6480*/  ISETP.NE.AND P1, PT, R162, RZ, PT ;  /* 0x000000ffa200720c */ /* 0x000fe40003f25270 */
[----:B------:R-:W-:Y:S02]  /*6490*/  SEL R29, R29, 0x3, P6 ;  /* 0x000000031d1d7807 */ /* 0x000fe40003000000 */
[----:B------:R-:W-:-:S02]  /*64a0*/  SEL R30, R30, 0x2, P1 ;  /* 0x000000021e1e7807 */ /* 0x000fc40000800000 */
[----:B------:R-:W-:Y:S02]  /*64b0*/  ISETP.NE.AND P6, PT, R36, RZ, PT ;  /* 0x000000ff2400720c */ /* 0x000fe40003fc5270 */
[----:B------:R-:W-:Y:S02]  /*64c0*/  ISETP.NE.AND P1, PT, R163, RZ, PT ;  /* 0x000000ffa300720c */ /* 0x000fe40003f25270 */
[----:B------:R-:W-:Y:S02]  /*64d0*/  SEL R30, R30, 0x3, P6 ;  /* 0x000000031e1e7807 */ /* 0x000fe40003000000 */
[----:B------:R-:W-:Y:S02]  /*64e0*/  SEL R8, R8, 0x2, P1 ;  /* 0x0000000208087807 */ /* 0x000fe40000800000 */
[----:B------:R-:W-:Y:S02]  /*64f0*/  ISETP.NE.AND P6, PT, R50, RZ, PT ;  /* 0x000000ff3200720c */ /* 0x000fe40003fc5270 */
[----:B------:R-:W-:-:S02]  /*6500*/  ISETP.NE.AND P1, PT, R164, RZ, PT ;  /* 0x000000ffa400720c */ /* 0x000fc40003f25270 */
[----:B------:R-:W-:Y:S02]  /*6510*/  SEL R8, R8, 0x3, P6 ;  /* 0x0000000308087807 */ /* 0x000fe40003000000 */
[----:B------:R-:W-:Y:S02]  /*6520*/  SEL R9, R9, 0x2, P1 ;  /* 0x0000000209097807 */ /* 0x000fe40000800000 */
[----:B------:R-:W-:Y:S02]  /*6530*/  ISETP.NE.AND P6, PT, R51, RZ, PT ;  /* 0x000000ff3300720c */ /* 0x000fe40003fc5270 */
[----:B------:R-:W-:Y:S02]  /*6540*/  ISETP.NE.AND P1, PT, R165, RZ, PT ;  /* 0x000000ffa500720c */ /* 0x000fe40003f25270 */
[----:B------:R-:W-:Y:S02]  /*6550*/  SEL R9, R9, 0x3, P6 ;  /* 0x0000000309097807 */ /* 0x000fe40003000000 */
[----:B------:R-:W-:-:S02]  /*6560*/  SEL R10, R10, 0x2, P1 ;  /* 0x000000020a0a7807 */ /* 0x000fc40000800000 */
[----:B------:R-:W-:-:S04]  /*6570*/  ISETP.NE.AND P6, PT, R60, RZ, PT ;  /* 0x000000ff3c00720c */ /* 0x000fc80003fc5270 */
[----:B------:R-:W-:Y:S02]  /*6580*/  SEL R10, R10, 0x3, P6 ;  /* 0x000000030a0a7807 */ /* 0x000fe40003000000 */
[----:B------:R-:W-:Y:S02]  /*6590*/  ISETP.NE.AND P6, PT, R61, RZ, PT ;  /* 0x000000ff3d00720c */ /* 0x000fe40003fc5270 */
[----:B------:R-:W-:Y:S02]  /*65a0*/  SEL R22, R22, 0x2, P5 ;  /* 0x0000000216167807 */ /* 0x000fe40002800000 */
[----:B------:R-:W-:Y:S02]  /*65b0*/  SEL R11, R11, 0x3, P6 ;  /* 0x000000030b0b7807 */ /* 0x000fe40003000000 */
[----:B------:R-:W-:Y:S02]  /*65c0*/  ISETP.NE.AND P6, PT, R62, RZ, PT ;  /* 0x000000ff3e00720c */ /* 0x000fe40003fc5270 */
[----:B------:R-:W-:-:S02]  /*65d0*/  ISETP.NE.AND P1, PT, R166, RZ, PT ;  /* 0x000000ffa600720c */ /* 0x000fc40003f25270 */
[----:B------:R-:W-:Y:S02]  /*65e0*/  SEL R22, R22, 0x3, P6 ;  /* 0x0000000316167807 */ /* 0x000fe40003000000 */
[----:B------:R-:W-:Y:S02]  /*65f0*/  P2R R134, PR, RZ, 0x4 ;  /* 0x00000004ff867803 */ /* 0x000fe40000000000 */
[----:B------:R-:W-:Y:S02]  /*6600*/  SEL R23, R23, 0x2, P1 ;  /* 0x0000000217177807 */ /* 0x000fe40000800000 */
[----:B------:R-:W-:Y:S02]  /*6610*/  ISETP.NE.AND P6, PT, R63, RZ, PT ;  /* 0x000000ff3f00720c */ /* 0x000fe40003fc5270 */
[----:B------:R-:W-:Y:S02]  /*6620*/  ISETP.NE.AND P2, PT, R110, RZ, PT ;  /* 0x000000ff6e00720c */ /* 0x000fe40003f45270 */
[----:B------:R-:W-:-:S02]  /*6630*/  SEL R23, R23, 0x3, P6 ;  /* 0x0000000317177807 */ /* 0x000fc40003000000 */
[----:B------:R-:W-:Y:S02]  /*6640*/  P2R R35, PR, RZ, 0x8 ;  /* 0x00000008ff237803 */ /* 0x000fe40000000000 */
[----:B------:R-:W-:Y:S02]  /*6650*/  SEL R24, R24, 0x2, P2 ;  /* 0x0000000218187807 */ /* 0x000fe40001000000 */
[----:B------:R-:W-:Y:S02]  /*6660*/  ISETP.NE.AND P6, PT, R64, RZ, PT ;  /* 0x000000ff4000720c */ /* 0x000fe40003fc5270 */
[----:B------:R-:W-:Y:S02]  /*6670*/  ISETP.NE.AND P3, PT, R113, RZ, PT ;  /* 0x000000ff7100720c */ /* 0x000fe40003f65270 */
[----:B------:R-:W-:Y:S02]  /*6680*/  SEL R24, R24, 0x3, P6 ;  /* 0x0000000318187807 */ /* 0x000fe40003000000 */
[----:B------:R-:W-:-:S02]  /*6690*/  P2R R31, PR, RZ, 0x10 ;  /* 0x00000010ff1f7803 */ /* 0x000fc40000000000 */
[----:B------:R-:W-:Y:S02]  /*66a0*/  SEL R25, R25, 0x2, P3 ;  /* 0x0000000219197807 */ /* 0x000fe40001800000 */
[----:B------:R-:W-:Y:S02]  /*66b0*/  ISETP.NE.AND P6, PT, R65, RZ, PT ;  /* 0x000000ff4100720c */ /* 0x000fe40003fc5270 */
[----:B------:R-:W-:Y:S02]  /*66c0*/  ISETP.NE.AND P4, PT, R123, RZ, PT ;  /* 0x000000ff7b00720c */ /* 0x000fe40003f85270 */
[----:B------:R-:W-:Y:S02]  /*66d0*/  SEL R25, R25, 0x3, P6 ;  /* 0x0000000319197807 */ /* 0x000fe40003000000 */
[----:B------:R-:W-:Y:S02]  /*66e0*/  SEL R26, R26, 0x2, P4 ;  /* 0x000000021a1a7807 */ /* 0x000fe40002000000 */
[----:B------:R-:W-:-:S02]  /*66f0*/  ISETP.NE.AND P6, PT, R66, RZ, PT ;  /* 0x000000ff4200720c */ /* 0x000fc40003fc5270 */
[----:B------:R-:W-:Y:S02]  /*6700*/  ISETP.NE.AND P0, PT, R131, RZ, PT ;  /* 0x000000ff8300720c */ /* 0x000fe40003f05270 */
[----:B------:R-:W-:Y:S02]  /*6710*/  SEL R26, R26, 0x3, P6 ;  /* 0x000000031a1a7807 */ /* 0x000fe40003000000 */
[----:B------:R-:W-:Y:S02]  /*6720*/  SEL R27, R27, 0x2, P0 ;  /* 0x000000021b1b7807 */ /* 0x000fe40000000000 */
[----:B------:R-:W-:-:S04]  /*6730*/  ISETP.NE.AND P6, PT, R67, RZ, PT ;  /* 0x000000ff4300720c */ /* 0x000fc80003fc5270 */
        /* <DEDUP_REMOVED lines=83> */
[----:B------:R-:W-:Y:S02]  /*6c70*/  ISETP.NE.AND P6, PT, R52, RZ, PT ;  /* 0x000000ff3400720c */ /* 0x000fe40003fc5270 */
[----:B------:R-:W-:Y:S02]  /*6c80*/  ISETP.NE.AND P5, PT, R85, RZ, PT ;  /* 0x000000ff5500720c */ /* 0x000fe40003fa5270 */
[----:B------:R-:W-:Y:S02]  /*6c90*/  SEL R9, R9, 0x5, P6 ;  /* 0x0000000509097807 */ /* 0x000fe40003000000 */
[----:B------:R-:W-:Y:S02]  /*6ca0*/  ISETP.NE.AND P6, PT, R53, RZ, PT ;  /* 0x000000ff3500720c */ /* 0x000fe40003fc5270 */
[----:B------:R-:W-:-:S02]  /*6cb0*/  SEL R11, R11, 0x4, P5 ;  /* 0x000000040b0b7807 */ /* 0x000fc40002800000 */
        /* <DEDUP_REMOVED lines=9> */
[----:B------:R-:W-:Y:S02]  /*6d50*/  ISETP.NE.AND P6, PT, R56, RZ, PT ;  /* 0x000000ff3800720c */ /* 0x000fe40003fc5270 */
        /* <DEDUP_REMOVED lines=14> */
[----:B------:R-:W-:Y:S02]  /*6e40*/  ISETP.NE.AND P6, PT, R60, RZ, PT ;  /* 0x000000ff3c00720c */ /* 0x000fe40003fc5270 */
[----:B------:R-:W-:Y:S02]  /*6e50*/  SEL R10, R10, 0x6, P5 ;  /* 0x000000060a0a7807 */ /* 0x000fe40002800000 */
[----:B------:R-:W-:Y:S02]  /*6e60*/  ISETP.NE.AND P5, PT, R143, RZ, PT ;  /* 0x000000ff8f00720c */ /* 0x000fe40003fa5270 */
[----:B------:R-:W-:Y:S02]  /*6e70*/  SEL R27, R27, 0x5, P6 ;  /* 0x000000051b1b7807 */ /* 0x000fe40003000000 */
[----:B------:R-:W-:Y:S02]  /*6e80*/  ISETP.NE.AND P6, PT, R61, RZ, PT ;  /* 0x000000ff3d00720c */ /* 0x000fe40003fc5270 */
[----:B------:R-:W-:-:S02]  /*6e90*/  P2R R61, PR, RZ, 0x20 ;  /* 0x00000020ff3d7803 */ /* 0x000fc40000000000 */
        /* <DEDUP_REMOVED lines=112> */
[----:B------:R-:W-:Y:S02]  /*75a0*/  LOP3.LUT R5, R16, 0xc00, RZ, 0xfc, !PT ;  /* 0x00000c0010057812 */ /* 0x000fe400078efcff */
[----:B------:R-:W-:Y:S02]  /*75b0*/  SEL R29, R29, 0x8, P5 ;  /* 0x000000081d1d7807 */ /* 0x000fe40002800000 */
[----:B------:R-:W-:Y:S02]  /*75c0*/  ISETP.NE.AND P5, PT, R58, RZ, PT ;  /* 0x000000ff3a00720c */ /* 0x000fe40003fa5270 */
[----:B------:R-:W-:-:S02]  /*75d0*/  SHF.R.U32.HI R5, RZ, 0x2, R5 ;  /* 0x00000002ff057819 */ /* 0x000fc40000011605 */
[----:B------:R-:W-:Y:S02]  /*75e0*/  SEL R30, R30, 0x8, P5 ;  /* 0x000000081e1e7807 */ /* 0x000fe40002800000 */
[----:B------:R-:W-:Y:S02]  /*75f0*/  ISETP.NE.AND P5, PT, R59, RZ, PT ;  /* 0x000000ff3b00720c */ /* 0x000fe40003fa5270 */
[----:B------:R-:W-:Y:S02]  /*7600*/  LOP3.LUT R5, R5, 0x3f0, RZ, 0xc0, !PT ;  /* 0x000003f005057812 */ /* 0x000fe400078ec0ff */
[----:B------:R-:W-:Y:S02]  /*7610*/  SEL R28, R8, 0x8, P5 ;  /* 0x00000008081c7807 */ /* 0x000fe40002800000 */
[----:B------:R-:W-:Y:S01]  /*7620*/  ISETP.NE.AND P5, PT, R60, RZ, PT ;  /* 0x000000ff3c00720c */ /* 0x000fe20003fa5270 */
[----:B------:R-:W-:-:S03]  /*7630*/  VIADD R5, R5, UR4 ;  /* 0x0000000405057c36 */ /* 0x000fc60008000000 */
[----:B------:R-:W-:Y:S02]  /*7640*/  SEL R32, R9, 0x8, P5 ;  /* 0x0000000809207807 */ /* 0x000fe40002800000 */
[----:B------:R-:W-:Y:S01]  /*7650*/  ISETP.NE.AND P5, PT, R61, RZ, PT ;  /* 0x000000ff3d00720c */ /* 0x000fe20003fa5270 */
[----:B------:R-:W-:Y:S01]  /*7660*/  IMAD R16, R16, 0x4, R5 ;  /* 0x0000000410107824 */ /* 0x000fe200078e0205 */
[----:B------:R-:W-:Y:S02]  /*7670*/  ISETP.NE.AND P1, PT, R47, RZ, PT ;  /* 0x000000ff2f00720c */ /* 0x000fe40003f25270 */
[----:B------:R-:W-:Y:S02]  /*7680*/  SEL R36, R10, 0x8, P5 ;  /* 0x000000080a247807 */ /* 0x000fe40002800000 */
[----:B------:R-:W-:Y:S02]  /*7690*/  ISETP.NE.AND P5, PT, R37, RZ, PT ;  /* 0x000000ff2500720c */ /* 0x000fe40003fa5270 */
[----:B------:R-:W-:-:S02]  /*76a0*/  SEL R37, R11, 0x8, P1 ;  /* 0x000000080b257807 */ /* 0x000fc40000800000 */
[----:B------:R-:W1:Y:S01]  /*76b0*/  LDS.128 R8, [R16+0x3000] ;  /* 0x0030000010087984 */ /* 0x000e620000000c00 */
[----:B------:R-:W-:Y:S01]  /*76c0*/  LOP3.LUT R19, R19, 0x30, RZ, 0xfc, !PT ;  /* 0x0000003013137812 */ /* 0x000fe200078efcff */
[----:B------:R-:W-:-:S03]  /*76d0*/  IMAD.SHL.U32 R5, R0, 0x10, RZ ;  /* 0x0000001000057824 */ /* 0x000fc600078e00ff */
[C---:B------:R-:W-:Y:S01]  /*76e0*/  ISETP.LT.AND P5, PT, R19.reuse, 0x100, !P5 ;  /* 0x000001001300780c */ /* 0x040fe20006fa1270 */
[----:B------:R-:W-:Y:S01]  /*76f0*/  IMAD R19, R19, 0x40, R18 ;  /* 0x0000004013137824 */ /* 0x000fe200078e0212 */
[----:B------:R-:W-:Y:S02]  /*7700*/  LOP3.LUT R12, R12, 0x30, R5, 0xf8, !PT ;  /* 0x000000300c0c7812 */ /* 0x000fe400078ef805 */
[----:B------:R-:W-:Y:S01]  /*7710*/  ISETP.NE.AND P2, PT, R40, RZ, PT ;  /* 0x000000ff2800720c */ /* 0x000fe20003f45270 */
[----:B------:R-:W-:Y:S01]  /*7720*/  IMAD.WIDE R2, R19, 0x4, R2 ;  /* 0x0000000413027825 */ /* 0x000fe200078e0202 */
[----:B------:R-:W-:Y:S02]  /*7730*/  SHF.R.S32.HI R7, RZ, 0x1f, R12 ;  /* 0x0000001fff077819 */ /* 0x000fe4000001140c */
[----:B------:R-:W-:Y:S02]  /*7740*/  SHF.R.U32.HI R0, RZ, 0x2, R0 ;  /* 0x00000002ff007819 */ /* 0x000fe40000011600 */
[----:B------:R-:W-:-:S02]  /*7750*/  LEA.HI R7, R7, R12, RZ, 0x6 ;  /* 0x0000000c07077211 */ /* 0x000fc400078f30ff */
[----:B------:R-:W-:Y:S02]  /*7760*/  ISETP.NE.AND P1, PT, R33, RZ, PT ;  /* 0x000000ff2100720c */ /* 0x000fe40003f25270 */
[----:B------:R-:W-:Y:S02]  /*7770*/  SEL R33, R22, 0x8, P2 ;  /* 0x0000000816217807 */ /* 0x000fe40001000000 */
[----:B------:R-:W-:Y:S02]  /*7780*/  LOP3.LUT R22, R5, 0xff0, RZ, 0xc0, !PT ;  /* 0x00000ff005167812 */ /* 0x000fe400078ec0ff */
[----:B------:R-:W-:Y:S02]  /*7790*/  SGXT.U32 R0, R0, 0x6 ;  /* 0x000000060000781a */ /* 0x000fe40000000000 */
[C---:B------:R-:W-:Y:S01]  /*77a0*/  LOP3.LUT R5, R7.reuse, 0xffffffc0, RZ, 0xc0, !PT ;  /* 0xffffffc007057812 */ /* 0x040fe200078ec0ff */
[----:B------:R-:W-:Y:S01]  /*77b0*/  IMAD.SHL.U32 R7, R7, 0x100, RZ ;  /* 0x0000010007077824 */ /* 0x000fe200078e00ff */
[----:B------:R-:W-:-:S03]  /*77c0*/  LOP3.LUT R13, R13, R0, RZ, 0xfc, !PT ;  /* 0x000000000d0d7212 */ /* 0x000fc600078efcff */
[----:B------:R-:W-:Y:S01]  /*77d0*/  IMAD.IADD R0, R12, 0x1, -R5 ;  /* 0x000000010c007824 */ /* 0x000fe200078e0a05 */
[----:B------:R-:W-:Y:S01]  /*77e0*/  ISETP.NE.AND P0, PT, R160, RZ, PT ;  /* 0x000000ffa000720c */ /* 0x000fe20003f05270 */
[----:B-1----:R1:W-:Y:S01]  /*77f0*/  @P5 STG.E.128 desc[UR6][R2.64], R8 ;  /* 0x0000000802005986 */ /* 0x0023e2000c101d06 */
[----:B------:R-:W-:Y:S01]  /*7800*/  LOP3.LUT R7, R7, 0xffffc000, RZ, 0xc0, !PT ;  /* 0xffffc00007077812 */ /* 0x000fe200078ec0ff */
[----:B------:R-:W-:Y:S01]  /*7810*/  IMAD R0, R13, 0x40, R0 ;  /* 0x000000400d007824 */ /* 0x000fe200078e0200 */
[----:B------:R-:W-:Y:S02]  /*7820*/  ISETP.NE.AND P6, PT, R41, RZ, PT ;  /* 0x000000ff2900720c */ /* 0x000fe40003fc5270 */
[----:B------:R-:W-:Y:S01]  /*7830*/  SEL R25, R25, 0x8, P0 ;  /* 0x0000000819197807 */ /* 0x000fe20000000000 */
[----:B------:R-:W-:Y:S01]  /*7840*/  IMAD.IADD R0, R0, 0x1, R7 ;  /* 0x0000000100007824 */ /* 0x000fe200078e0207 */
[----:B------:R-:W-:Y:S02]  /*7850*/  ISETP.NE.AND P0, PT, R39, RZ, PT ;  /* 0x000000ff2700720c */ /* 0x000fe40003f05270 */
[----:B------:R-:W-:-:S02]  /*7860*/  ISETP.NE.AND P3, PT, R156, RZ, PT ;  /* 0x000000ff9c00720c */ /* 0x000fc40003f65270 */
[----:B------:R-:W-:Y:S02]  /*7870*/  ISETP.NE.AND P4, PT, R38, RZ, PT ;  /* 0x000000ff2600720c */ /* 0x000fe40003f85270 */
[----:B------:R-:W-:Y:S02]  /*7880*/  SEL R26, R26, 0x8, P6 ;  /* 0x000000081a1a7807 */ /* 0x000fe40003000000 */
[----:B------:R-:W-:Y:S02]  /*7890*/  ISETP.NE.AND P6, PT, R149, RZ, PT ;  /* 0x000000ff9500720c */ /* 0x000fe40003fc5270 */
[----:B------:R-:W-:Y:S02]  /*78a0*/  PRMT R5, R29, 0x8880, RZ ;  /* 0x000088801d057816 */ /* 0x000fe400000000ff */
[----:B------:R-:W-:Y:S02]  /*78b0*/  ISETP.NE.AND P5, PT, R34, RZ, PT ;  /* 0x000000ff2200720c */ /* 0x000fe40003fa5270 */
[----:B------:R-:W-:-:S02]  /*78c0*/  PRMT R7, R32, 0x8880, RZ ;  /* 0x0000888020077816 */ /* 0x000fc400000000ff */
[----:B-1----:R-:W-:Y:S02]  /*78d0*/  PRMT R9, R36, 0x8880, RZ ;  /* 0x0000888024097816 */ /* 0x002fe400000000ff */
[----:B------:R-:W-:Y:S02]  /*78e0*/  PRMT R11, R37, 0x8880, RZ ;  /* 0x00008880250b7816 */ /* 0x000fe400000000ff */
[----:B------:R-:W-:Y:S02]  /*78f0*/  VIMNMX R12, R12, R13, !PT ;  /* 0x0000000d0c0c7248 */ /* 0x000fe40007fe0100 */
[----:B------:R-:W-:Y:S02]  /*7900*/  SEL R27, R27, 0x8, P0 ;  /* 0x000000081b1b7807 */ /* 0x000fe40000000000 */
[----:B------:R-:W-:Y:S01]  /*7910*/  PRMT R13, R30, 0x8880, RZ ;  /* 0x000088801e0d7816 */ /* 0x000fe200000000ff */
[----:B------:R-:W-:Y:S01]  /*7920*/  IMAD.IADD R14, R15, 0x1, R14 ;  /* 0x000000010f0e7824 */ /* 0x000fe200078e020e */
[----:B------:R-:W-:-:S02]  /*7930*/  SEL R23, R23, 0x8, P3 ;  /* 0x0000000817177807 */ /* 0x000fc40001800000 */
[----:B------:R-:W-:Y:S02]  /*7940*/  SEL R24, R24, 0x8, P4 ;  /* 0x0000000818187807 */ /* 0x000fe40002000000 */
[----:B------:R-:W-:Y:S02]  /*7950*/  ISETP.NE.AND P2, PT, R134, RZ, PT ;  /* 0x000000ff8600720c */ /* 0x000fe40003f45270 */
[----:B------:R-:W-:Y:S02]  /*7960*/  ISETP.NE.AND P3, PT, R35, RZ, PT ;  /* 0x000000ff2300720c */ /* 0x000fe40003f65270 */
[----:B------:R-:W-:Y:S02]  /*7970*/  ISETP.NE.AND P4, PT, R31, RZ, PT ;  /* 0x000000ff1f00720c */ /* 0x000fe40003f85270 */
[----:B------:R-:W-:Y:S01]  /*7980*/  PRMT R5, R5, 0x7710, RZ ;  /* 0x0000771005057816 */ /* 0x000fe200000000ff */
[----:B------:R-:W-:Y:S01]  /*7990*/  BAR.SYNC.DEFER_BLOCKING 0x0 ;  /* 0x0000000000007b1d */ /* 0x000fe20000010000 */
[----:B------:R-:W-:-:S02]  /*79a0*/  PRMT R7, R7, 0x7710, RZ ;  /* 0x0000771007077816 */ /* 0x000fc400000000ff */
[----:B------:R-:W-:Y:S02]  /*79b0*/  PRMT R9, R9, 0x7710, RZ ;  /* 0x0000771009097816 */ /* 0x000fe400000000ff */
[----:B------:R-:W-:Y:S02]  /*79c0*/  PRMT R11, R11, 0x7710, RZ ;  /* 0x000077100b0b7816 */ /* 0x000fe400000000ff */
[----:B------:R-:W-:Y:S02]  /*79d0*/  SEL R6, R6, 0x7, P5 ;  /* 0x0000000706067807 */ /* 0x000fe40002800000 */
[----:B------:R-:W-:Y:S02]  /*79e0*/  SEL R20, R20, 0x7, P6 ;  /* 0x0000000714147807 */ /* 0x000fe40003000000 */
[----:B------:R-:W-:Y:S02]  /*79f0*/  PRMT R13, R13, 0x7710, RZ ;  /* 0x000077100d0d7816 */ /* 0x000fe400000000ff */
[----:B------:R-:W-:-:S02]  /*7a00*/  PRMT R28, R28, 0x8880, RZ ;  /* 0x000088801c1c7816 */ /* 0x000fc400000000ff */
[----:B------:R-:W-:Y:S02]  /*7a10*/  PRMT R33, R33, 0x8880, RZ ;  /* 0x0000888021217816 */ /* 0x000fe400000000ff */
[----:B------:R-:W-:Y:S02]  /*7a20*/  PRMT R25, R25, 0x8880, RZ ;  /* 0x0000888019197816 */ /* 0x000fe400000000ff */
[----:B------:R-:W-:Y:S02]  /*7a30*/  PRMT R26, R26, 0x8880, RZ ;  /* 0x000088801a1a7816 */ /* 0x000fe400000000ff */
[----:B------:R-:W-:Y:S02]  /*7a40*/  PRMT R27, R27, 0x8880, RZ ;  /* 0x000088801b1b7816 */ /* 0x000fe400000000ff */
[----:B------:R-:W-:Y:S01]  /*7a50*/  SEL R4, R4, 0x8, P4 ;  /* 0x0000000804047807 */ /* 0x000fe20002000000 */
[----:B------:R1:W-:Y:S01]  /*7a60*/  STS.U8 [R14], R5 ;  /* 0x000000050e007388 */ /* 0x0003e20000000000 */
[----:B------:R-:W-:-:S02]  /*7a70*/  SEL R21, R21, 0x8, P3 ;  /* 0x0000000815157807 */ /* 0x000fc40001800000 */
[----:B------:R-:W-:Y:S01]  /*7a80*/  SEL R6, R6, 0x8, P2 ;  /* 0x0000000806067807 */ /* 0x000fe20001000000 */
[----:B------:R2:W-:Y:S01]  /*7a90*/  STS.U8 [R14+0xc], R7 ;  /* 0x00000c070e007388 */ /* 0x0005e20000000000 */
[----:B------:R-:W-:Y:S02]  /*7aa0*/  SEL R20, R20, 0x8, P1 ;  /* 0x0000000814147807 */ /* 0x000fe40000800000 */
[----:B------:R-:W-:Y:S01]  /*7ab0*/  PRMT R3, R28, 0x7710, RZ ;  /* 0x000077101c037816 */ /* 0x000fe200000000ff */
[----:B------:R3:W-:Y:S01]  /*7ac0*/  STS.U8 [R14+0x10], R9 ;  /* 0x000010090e007388 */ /* 0x0007e20000000000 */
[----:B-1----:R-:W-:-:S03]  /*7ad0*/  PRMT R5, R33, 0x7710, RZ ;  /* 0x0000771021057816 */ /* 0x002fc600000000ff */
[----:B------:R1:W-:Y:S01]  /*7ae0*/  STS.U8 [R14+0x14], R11 ;  /* 0x0000140b0e007388 */ /* 0x0003e20000000000 */
[----:B--2---:R-:W-:-:S03]  /*7af0*/  PRMT R7, R25, 0x7710, RZ ;  /* 0x0000771019077816 */ /* 0x004fc600000000ff */
[----:B------:R2:W-:Y:S01]  /*7b00*/  STS.U8 [R14+0x4], R13 ;  /* 0x0000040d0e007388 */ /* 0x0005e20000000000 */
[----:B---3--:R-:W-:Y:S02]  /*7b10*/  PRMT R9, R26, 0x7710, RZ ;  /* 0x000077101a097816 */ /* 0x008fe400000000ff */
[----:B------:R-:W-:Y:S02]  /*7b20*/  PRMT R24, R24, 0x8880, RZ ;  /* 0x0000888018187816 */ /* 0x000fe400000000ff */
[----:B-1----:R-:W-:Y:S02]  /*7b30*/  PRMT R11, R27, 0x7710, RZ ;  /* 0x000077101b0b7816 */ /* 0x002fe400000000ff */
[----:B------:R-:W-:Y:S02]  /*7b40*/  PRMT R4, R4, 0x8880, RZ ;  /* 0x0000888004047816 */ /* 0x000fe400000000ff */
[----:B--2---:R-:W-:Y:S02]  /*7b50*/  PRMT R13, R23, 0x8880, RZ ;  /* 0x00008880170d7816 */ /* 0x004fe400000000ff */
[----:B------:R-:W-:-:S02]  /*7b60*/  PRMT R21, R21, 0x8880, RZ ;  /* 0x0000888015157816 */ /* 0x000fc400000000ff */
[----:B------:R-:W-:Y:S02]  /*7b70*/  PRMT R6, R6, 0x8880, RZ ;  /* 0x0000888006067816 */ /* 0x000fe400000000ff */
[----:B------:R-:W-:Y:S01]  /*7b80*/  PRMT R20, R20, 0x8880, RZ ;  /* 0x0000888014147816 */ /* 0x000fe200000000ff */
[----:B------:R1:W-:Y:S01]  /*7b90*/  STS.U8 [R14+0x8], R3 ;  /* 0x000008030e007388 */ /* 0x0003e20000000000 */
[----:B------:R-:W-:-:S03]  /*7ba0*/  PRMT R13, R13, 0x7710, RZ ;  /* 0x000077100d0d7816 */ /* 0x000fc600000000ff */
[----:B------:R2:W-:Y:S04]  /*7bb0*/  STS.U8 [R14+0x18], R5 ;  /* 0x000018050e007388 */ /* 0x0005e80000000000 */
[----:B------:R3:W-:Y:S01]  /*7bc0*/  STS.U8 [R14+0x24], R7 ;  /* 0x000024070e007388 */ /* 0x0007e20000000000 */
[----:B-1----:R-:W-:-:S03]  /*7bd0*/  PRMT R3, R24, 0x7710, RZ ;  /* 0x0000771018037816 */ /* 0x002fc600000000ff */
[----:B------:R1:W-:Y:S01]  /*7be0*/  STS.U8 [R14+0x28], R9 ;  /* 0x000028090e007388 */ /* 0x0003e20000000000 */
[----:B--2---:R-:W-:-:S03]  /*7bf0*/  PRMT R5, R4, 0x7710, RZ ;  /* 0x0000771004057816 */ /* 0x004fc600000000ff */
[----:B------:R2:W-:Y:S01]  /*7c00*/  STS.U8 [R14+0x2c], R11 ;  /* 0x00002c0b0e007388 */ /* 0x0005e20000000000 */
[----:B---3--:R-:W-:Y:S02]  /*7c10*/  PRMT R7, R21, 0x7710, RZ ;  /* 0x0000771015077816 */ /* 0x008fe400000000ff */
[----:B-1----:R-:W-:Y:S02]  /*7c20*/  PRMT R9, R6, 0x7710, RZ ;  /* 0x0000771006097816 */ /* 0x002fe400000000ff */
[----:B--2---:R-:W-:Y:S01]  /*7c30*/  PRMT R11, R20, 0x7710, RZ ;  /* 0x00007710140b7816 */ /* 0x004fe200000000ff */
[----:B------:R-:W-:Y:S04]  /*7c40*/  STS.U8 [R14+0x1c], R13 ;  /* 0x00001c0d0e007388 */ /* 0x000fe80000000000 */
[----:B------:R1:W-:Y:S04]  /*7c50*/  STS.U8 [R14+0x20], R3 ;  /* 0x000020030e007388 */ /* 0x0003e80000000000 */
[----:B------:R2:W-:Y:S04]  /*7c60*/  STS.U8 [R14+0x30], R5 ;  /* 0x000030050e007388 */ /* 0x0005e80000000000 */
[----:B------:R2:W-:Y:S04]  /*7c70*/  STS.U8 [R14+0x34], R7 ;  /* 0x000034070e007388 */ /* 0x0005e80000000000 */
[----:B------:R2:W-:Y:S04]  /*7c80*/  STS.U8 [R14+0x38], R9 ;  /* 0x000038090e007388 */ /* 0x0005e80000000000 */
[----:B------:R2:W-:Y:S01]  /*7c90*/  STS.U8 [R14+0x3c], R11 ;  /* 0x00003c0b0e007388 */ /* 0x0005e20000000000 */
[----:B------:R-:W-:Y:S01]  /*7ca0*/  BAR.SYNC.DEFER_BLOCKING 0x0 ;  /* 0x0000000000007b1d */ /* 0x000fe20000010000 */
[----:B------:R-:W-:-:S02]  /*7cb0*/  ISETP.GE.AND P0, PT, R12, 0x100, PT ;  /* 0x000001000c00780c */ /* 0x000fc40003f06270 */
[----:B------:R-:W-:-:S04]  /*7cc0*/  LOP3.LUT R17, R17, 0x3f0, RZ, 0xc0, !PT ;  /* 0x000003f011117812 */ /* 0x000fc800078ec0ff */
[----:B------:R-:W-:Y:S01]  /*7cd0*/  IADD3 R17, R22, UR4, R17 ;  /* 0x0000000416117c10 */ /* 0x000fe2000fffe011 */
[----:B------:R-:W-:Y:S02]  /*7ce0*/  ULDC.64 UR4, c[0x0][0x220] ;  /* 0x0000880000047ab9 */ /* 0x000fe40000000a00 */
[----:B------:R-:W-:-:S04]  /*7cf0*/  IADD3 R2, P1, R0, UR4, RZ ;  /* 0x0000000400027c10 */ /* 0x000fc8000ff3e0ff */
[----:B-1----:R-:W-:Y:S01]  /*7d00*/  LEA.HI.X.SX32 R3, R0, UR5, 0x1, P1 ;  /* 0x0000000500037c11 */ /* 0x002fe200088f0eff */
[----:B--2---:R-:W-:Y:S08]  /*7d10*/  @P0 EXIT ;  /* 0x000000000000094d */ /* 0x004ff00003800000 */
[----:B------:R-:W0:Y:S04]  /*7d20*/  LDS.128 R16, [R17] ;  /* 0x0000000011107984 */ /* 0x000e280000000c00 */
[----:B0-----:R-:W-:Y:S01]  /*7d30*/  STG.E.128 desc[UR6][R2.64], R16 ;  /* 0x0000001002007986 */ /* 0x001fe2000c101d06 */
[----:B------:R-:W-:Y:S05]  /*7d40*/  EXIT ;  /* 0x000000000000794d */ /* 0x000fea0003800000 */
.L_x_0:
[----:B------:R-:W-:-:S00]  /*7d50*/  BRA `(.L_x_0) ;  /* 0xfffffffc00fc7947 */ /* 0x000fc0000383ffff */
[----:B------:R-:W-:-:S00]  /*7d60*/  NOP ;  /* 0x0000000000007918 */ /* 0x000fc00000000000 */
        /* <DEDUP_REMOVED lines=9> */
.L_x_1:


//--------------------- .nv.shared.triton_poi_fused_max_pool2d_with_indices_7 --------------------------
	.section	.nv.shared.triton_poi_fused_max_pool2d_with_indices_7,"aw",@nobits
	.sectionflags	@""
	.align	16
	.zero		1024


//--------------------- .nv.constant0.triton_poi_fused_max_pool2d_with_indices_7 --------------------------
	.section	.nv.constant0.triton_poi_fused_max_pool2d_with_indices_7,"a",@progbits
	.sectionflags	@""
	.align	4
.nv.constant0.triton_poi_fused_max_pool2d_with_indices_7:
	.zero		560
